	.target	sm_100a

	.elftype	@"ET_EXEC"


//--------------------- .note.nv.tkinfo           --------------------------
	.section	.note.nv.tkinfo,"",@"SHT_NOTE"
	.sectionflags	@"SHF_NOTE_NV_TKINFO"
	.tkinfo
        /*0018*/ 	.word	0x00000002
        /*0030*/ 	.string	""
        /*0030*/ 	.string	"ptxas"
        /*0030*/ 	.string	"Cuda compilation tools, release 13.0, V13.0.88"
        /*0030*/ 	.string	"Build cuda_13.0.r13.0/compiler.36424714_0"
        /*0030*/ 	.string	"-arch sm_100a -m 64 "



//--------------------- .note.nv.cuinfo           --------------------------
	.section	.note.nv.cuinfo,"",@"SHT_NOTE"
	.sectionflags	@"SHF_NOTE_NV_CUINFO"
        /*0018*/ 	.short	0x0002
        /*001a*/ 	.short	0x0064
        /*001c*/ 	.short	0x0082
	.zero		2


//--------------------- .nv.info                  --------------------------
	.section	.nv.info,"",@"SHT_CUDA_INFO"
	.align	4


	//----- nvinfo : EIATTR_REGCOUNT
	.align		4
        /*0000*/ 	.byte	0x04, 0x2f
        /*0002*/ 	.short	(.L_19 - .L_18)
	.align		4
.L_18:
        /*0004*/ 	.word	index@(_ZN7cutlass13device_kernelINS_4gemm6kernel13GemmUniversalIN4cute5tupleIJiiiiEEENS1_10collective13CollectiveMmaINS1_35MainloopSm100TmaUmmaWarpSpecializedILi5ELi2ELi4ENS5_IJNS4_1CILi2EEENSA_ILi1EEESC_EEEEENS5_IJNSA_ILi128EEENSA_ILi256EEENSA_ILi64EEEEEENS_10bfloat16_tENS5_IJlSC_lEEESJ_SK_NS4_8TiledMMAINS4_8MMA_AtomIJNS4_26SM100_MMA_F16BF16_2x1SM_SSISJ_SJ_fLi128ELi256ELNS4_4UMMA5MajorE0ELSP_0ELNSO_7ScaleInE0ELSQ_0EEEEEENS4_6LayoutINS5_IJSC_SC_SC_EEENS5_IJNSA_ILi0EEESV_SV_EEEEENS5_IJNS4_10UnderscoreESY_SY_EEEEENS4_18SM100_TMA_2SM_LOADENS4_14ComposedLayoutINS4_7SwizzleILi3ELi4ELi3EEENS4_18smem_ptr_flag_bitsILi16EEENST_INS5_IJNSA_ILi8EEESH_EEENS5_IJSH_SC_EEEEEEEvNS4_8identityES11_S1B_vS1C_EENS_8epilogue10collective18CollectiveEpilogueINS1E_23Sm100TmaWarpSpecializedILi4ELi2ELi32ELb1ELb0EEEJNS5_IJSH_SG_SH_EEENS5_IJNST_ISH_SC_EENST_INS5_IJNSA_ILi32EEESB_EEENS5_IJSC_SF_EEEEEEEESJ_SK_SJ_SK_NS1E_6fusion15FusionCallbacksIS1I_NS1Q_17LinearCombinationISJ_fSJ_fLNS_15FloatRoundStyleE2EEES1J_S1P_JEEENS4_5SM1004TMEM4LOAD26SM100_TMEM_LOAD_32dp32b32xENS4_13SM90_TMA_LOADENS12_INS13_ILi2ELi4ELi3EEES16_NST_INS5_IJS17_S1L_EEENS5_IJS1L_SC_EEEEEEENS4_39AutoVectorizingCopyWithAssumedAlignmentILi128EEENS4_14SM90_TMA_STOREES25_S27_S27_EEEvvEEEEvNT_6ParamsE)
        /*0008*/ 	.word	0x00000073


	//----- nvinfo : EIATTR_FRAME_SIZE
	.align		4
.L_19:
        /*000c*/ 	.byte	0x04, 0x11
        /*000e*/ 	.short	(.L_21 - .L_20)
	.align		4
.L_20:
        /*0010*/ 	.word	index@($__internal_2_$__cuda_sm10x_tcgen05_guardrail_trap_unallocated_columns_being_dealloced)
        /*0014*/ 	.word	0x00000000


	//----- nvinfo : EIATTR_FRAME_SIZE
	.align		4
.L_21:
        /*0018*/ 	.byte	0x04, 0x11
        /*001a*/ 	.short	(.L_23 - .L_22)
	.align		4
.L_22:
        /*001c*/ 	.word	index@($__internal_1_$__cuda_sm10x_tcgen05_guardrail_trap_phase_invalid_during_alloc)
        /*0020*/ 	.word	0x00000000


	//----- nvinfo : EIATTR_FRAME_SIZE
	.align		4
.L_23:
        /*0024*/ 	.byte	0x04, 0x11
        /*0026*/ 	.short	(.L_25 - .L_24)
	.align		4
.L_24:
        /*0028*/ 	.word	index@($__internal_0_$__cuda_sm10x_tcgen05_guardrail_trap_col_being_dealloced_not_returned_by_alloc)
        /*002c*/ 	.word	0x00000000


	//----- nvinfo : EIATTR_FRAME_SIZE
	.align		4
.L_25:
        /*0030*/ 	.byte	0x04, 0x11
        /*0032*/ 	.short	(.L_27 - .L_26)
	.align		4
.L_26:
        /*0034*/ 	.word	index@(_ZN7cutlass13device_kernelINS_4gemm6kernel13GemmUniversalIN4cute5tupleIJiiiiEEENS1_10collective13CollectiveMmaINS1_35MainloopSm100TmaUmmaWarpSpecializedILi5ELi2ELi4ENS5_IJNS4_1CILi2EEENSA_ILi1EEESC_EEEEENS5_IJNSA_ILi128EEENSA_ILi256EEENSA_ILi64EEEEEENS_10bfloat16_tENS5_IJlSC_lEEESJ_SK_NS4_8TiledMMAINS4_8MMA_AtomIJNS4_26SM100_MMA_F16BF16_2x1SM_SSISJ_SJ_fLi128ELi256ELNS4_4UMMA5MajorE0ELSP_0ELNSO_7ScaleInE0ELSQ_0EEEEEENS4_6LayoutINS5_IJSC_SC_SC_EEENS5_IJNSA_ILi0EEESV_SV_EEEEENS5_IJNS4_10UnderscoreESY_SY_EEEEENS4_18SM100_TMA_2SM_LOADENS4_14ComposedLayoutINS4_7SwizzleILi3ELi4ELi3EEENS4_18smem_ptr_flag_bitsILi16EEENST_INS5_IJNSA_ILi8EEESH_EEENS5_IJSH_SC_EEEEEEEvNS4_8identityES11_S1B_vS1C_EENS_8epilogue10collective18CollectiveEpilogueINS1E_23Sm100TmaWarpSpecializedILi4ELi2ELi32ELb1ELb0EEEJNS5_IJSH_SG_SH_EEENS5_IJNST_ISH_SC_EENST_INS5_IJNSA_ILi32EEESB_EEENS5_IJSC_SF_EEEEEEEESJ_SK_SJ_SK_NS1E_6fusion15FusionCallbacksIS1I_NS1Q_17LinearCombinationISJ_fSJ_fLNS_15FloatRoundStyleE2EEES1J_S1P_JEEENS4_5SM1004TMEM4LOAD26SM100_TMEM_LOAD_32dp32b32xENS4_13SM90_TMA_LOADENS12_INS13_ILi2ELi4ELi3EEES16_NST_INS5_IJS17_S1L_EEENS5_IJS1L_SC_EEEEEEENS4_39AutoVectorizingCopyWithAssumedAlignmentILi128EEENS4_14SM90_TMA_STOREES25_S27_S27_EEEvvEEEEvNT_6ParamsE)
        /*0038*/ 	.word	0x00000000


	//----- nvinfo : EIATTR_MIN_STACK_SIZE
	.align		4
.L_27:
        /*003c*/ 	.byte	0x04, 0x12
        /*003e*/ 	.short	(.L_29 - .L_28)
	.align		4
.L_28:
        /*0040*/ 	.word	index@(_ZN7cutlass13device_kernelINS_4gemm6kernel13GemmUniversalIN4cute5tupleIJiiiiEEENS1_10collective13CollectiveMmaINS1_35MainloopSm100TmaUmmaWarpSpecializedILi5ELi2ELi4ENS5_IJNS4_1CILi2EEENSA_ILi1EEESC_EEEEENS5_IJNSA_ILi128EEENSA_ILi256EEENSA_ILi64EEEEEENS_10bfloat16_tENS5_IJlSC_lEEESJ_SK_NS4_8TiledMMAINS4_8MMA_AtomIJNS4_26SM100_MMA_F16BF16_2x1SM_SSISJ_SJ_fLi128ELi256ELNS4_4UMMA5MajorE0ELSP_0ELNSO_7ScaleInE0ELSQ_0EEEEEENS4_6LayoutINS5_IJSC_SC_SC_EEENS5_IJNSA_ILi0EEESV_SV_EEEEENS5_IJNS4_10UnderscoreESY_SY_EEEEENS4_18SM100_TMA_2SM_LOADENS4_14ComposedLayoutINS4_7SwizzleILi3ELi4ELi3EEENS4_18smem_ptr_flag_bitsILi16EEENST_INS5_IJNSA_ILi8EEESH_EEENS5_IJSH_SC_EEEEEEEvNS4_8identityES11_S1B_vS1C_EENS_8epilogue10collective18CollectiveEpilogueINS1E_23Sm100TmaWarpSpecializedILi4ELi2ELi32ELb1ELb0EEEJNS5_IJSH_SG_SH_EEENS5_IJNST_ISH_SC_EENST_INS5_IJNSA_ILi32EEESB_EEENS5_IJSC_SF_EEEEEEEESJ_SK_SJ_SK_NS1E_6fusion15FusionCallbacksIS1I_NS1Q_17LinearCombinationISJ_fSJ_fLNS_15FloatRoundStyleE2EEES1J_S1P_JEEENS4_5SM1004TMEM4LOAD26SM100_TMEM_LOAD_32dp32b32xENS4_13SM90_TMA_LOADENS12_INS13_ILi2ELi4ELi3EEES16_NST_INS5_IJS17_S1L_EEENS5_IJS1L_SC_EEEEEEENS4_39AutoVectorizingCopyWithAssumedAlignmentILi128EEENS4_14SM90_TMA_STOREES25_S27_S27_EEEvvEEEEvNT_6ParamsE)
        /*0044*/ 	.word	0x00000000
.L_29:


//--------------------- .nv.compat                --------------------------
	.section	.nv.compat,"",@"SHT_CUDA_COMPAT_INFO"
	.align	4
        /*0000*/ 	.byte	0x02, 0x09, 0x01, 0x00, 0x02, 0x02, 0x02, 0x00, 0x02, 0x05, 0x05, 0x00, 0x03, 0x07, 0x01, 0x01
        /*0010*/ 	.byte	0x02, 0x03, 0x01, 0x00, 0x02, 0x06, 0x01, 0x00, 0x04, 0x0b, 0x08, 0x00, 0x09, 0x00, 0x00, 0x00
        /*0020*/ 	.byte	0x00, 0x00, 0x00, 0x00


//--------------------- .nv.info._ZN7cutlass13device_kernelINS_4gemm6kernel13GemmUniversalIN4cute5tupleIJiiiiEEENS1_10collective13CollectiveMmaINS1_35MainloopSm100TmaUmmaWarpSpecializedILi5ELi2ELi4ENS5_IJNS4_1CILi2EEENSA_ILi1EEESC_EEEEENS5_IJNSA_ILi128EEENSA_ILi256EEENSA_ILi64EEEEEENS_10bfloat16_tENS5_IJlSC_lEEESJ_SK_NS4_8TiledMMAINS4_8MMA_AtomIJNS4_26SM100_MMA_F16BF16_2x1SM_SSISJ_SJ_fLi128ELi256ELNS4_4UMMA5MajorE0ELSP_0ELNSO_7ScaleInE0ELSQ_0EEEEEENS4_6LayoutINS5_IJSC_SC_SC_EEENS5_IJNSA_ILi0EEESV_SV_EEEEENS5_IJNS4_10UnderscoreESY_SY_EEEEENS4_18SM100_TMA_2SM_LOADENS4_14ComposedLayoutINS4_7SwizzleILi3ELi4ELi3EEENS4_18smem_ptr_flag_bitsILi16EEENST_INS5_IJNSA_ILi8EEESH_EEENS5_IJSH_SC_EEEEEEEvNS4_8identityES11_S1B_vS1C_EENS_8epilogue10collective18CollectiveEpilogueINS1E_23Sm100TmaWarpSpecializedILi4ELi2ELi32ELb1ELb0EEEJNS5_IJSH_SG_SH_EEENS5_IJNST_ISH_SC_EENST_INS5_IJNSA_ILi32EEESB_EEENS5_IJSC_SF_EEEEEEEESJ_SK_SJ_SK_NS1E_6fusion15FusionCallbacksIS1I_NS1Q_17LinearCombinationISJ_fSJ_fLNS_15FloatRoundStyleE2EEES1J_S1P_JEEENS4_5SM1004TMEM4LOAD26SM100_TMEM_LOAD_32dp32b32xENS4_13SM90_TMA_LOADENS12_INS13_ILi2ELi4ELi3EEES16_NST_INS5_IJS17_S1L_EEENS5_IJS1L_SC_EEEEEEENS4_39AutoVectorizingCopyWithAssumedAlignmentILi128EEENS4_14SM90_TMA_STOREES25_S27_S27_EEEvvEEEEvNT_6ParamsE --------------------------
	.section	.nv.info._ZN7cutlass13device_kernelINS_4gemm6kernel13GemmUniversalIN4cute5tupleIJiiiiEEENS1_10collective13CollectiveMmaINS1_35MainloopSm100TmaUmmaWarpSpecializedILi5ELi2ELi4ENS5_IJNS4_1CILi2EEENSA_ILi1EEESC_EEEEENS5_IJNSA_ILi128EEENSA_ILi256EEENSA_ILi64EEEEEENS_10bfloat16_tENS5_IJlSC_lEEESJ_SK_NS4_8TiledMMAINS4_8MMA_AtomIJNS4_26SM100_MMA_F16BF16_2x1SM_SSISJ_SJ_fLi128ELi256ELNS4_4UMMA5MajorE0ELSP_0ELNSO_7ScaleInE0ELSQ_0EEEEEENS4_6LayoutINS5_IJSC_SC_SC_EEENS5_IJNSA_ILi0EEESV_SV_EEEEENS5_IJNS4_10UnderscoreESY_SY_EEEEENS4_18SM100_TMA_2SM_LOADENS4_14ComposedLayoutINS4_7SwizzleILi3ELi4ELi3EEENS4_18smem_ptr_flag_bitsILi16EEENST_INS5_IJNSA_ILi8EEESH_EEENS5_IJSH_SC_EEEEEEEvNS4_8identityES11_S1B_vS1C_EENS_8epilogue10collective18CollectiveEpilogueINS1E_23Sm100TmaWarpSpecializedILi4ELi2ELi32ELb1ELb0EEEJNS5_IJSH_SG_SH_EEENS5_IJNST_ISH_SC_EENST_INS5_IJNSA_ILi32EEESB_EEENS5_IJSC_SF_EEEEEEEESJ_SK_SJ_SK_NS1E_6fusion15FusionCallbacksIS1I_NS1Q_17LinearCombinationISJ_fSJ_fLNS_15FloatRoundStyleE2EEES1J_S1P_JEEENS4_5SM1004TMEM4LOAD26SM100_TMEM_LOAD_32dp32b32xENS4_13SM90_TMA_LOADENS12_INS13_ILi2ELi4ELi3EEES16_NST_INS5_IJS17_S1L_EEENS5_IJS1L_SC_EEEEEEENS4_39AutoVectorizingCopyWithAssumedAlignmentILi128EEENS4_14SM90_TMA_STOREES25_S27_S27_EEEvvEEEEvNT_6ParamsE,"",@"SHT_CUDA_INFO"
	.sectionflags	@""
	.align	4


	//----- nvinfo : EIATTR_CUDA_API_VERSION
	.align		4
        /*0000*/ 	.byte	0x04, 0x37
        /*0002*/ 	.short	(.L_31 - .L_30)
.L_30:
        /*0004*/ 	.word	0x00000082


	//----- nvinfo : EIATTR_KPARAM_INFO
	.align		4
.L_31:
        /*0008*/ 	.byte	0x04, 0x17
        /*000a*/ 	.short	(.L_33 - .L_32)
.L_32:
        /*000c*/ 	.word	0x00000000
        /*0010*/ 	.short	0x0000
        /*0012*/ 	.short	0x0000
        /*0014*/ 	.byte	0x00, 0xf0, 0x01, 0x20


	//----- nvinfo : EIATTR_AT_ENTRY_FRAGMENTS
	.align		4
.L_33:
        /*0018*/ 	.byte	0x04, 0x4f
        /*001a*/ 	.short	(.L_35 - .L_34)


	//   ....[0]....
.L_34:
        /*001c*/ 	.word	0x00000007


	//----- nvinfo : EIATTR_RESERVED_SMEM_USED
	.align		4
.L_35:
        /*0020*/ 	.byte	0x01, 0x41
	.zero		2


	//----- nvinfo : EIATTR_SPARSE_MMA_MASK
	.align		4
        /*0024*/ 	.byte	0x03, 0x50
        /*0026*/ 	.short	0x0000


	//----- nvinfo : EIATTR_TCGEN05_2CTA_USED
	.align		4
        /*0028*/ 	.byte	0x01, 0x52
	.zero		2


	//----- nvinfo : EIATTR_MAXREG_COUNT
	.align		4
        /*002c*/ 	.byte	0x03, 0x1b
        /*002e*/ 	.short	0x00ff


	//----- nvinfo : EIATTR_NUM_BARRIERS
	.align		4
        /*0030*/ 	.byte	0x02, 0x4c
        /*0032*/ 	.byte	0x07
	.zero		1


	//----- nvinfo : EIATTR_EXTERNS
	.align		4
        /*0034*/ 	.byte	0x04, 0x0f
        /*0036*/ 	.short	(.L_37 - .L_36)


	//   ....[0]....
	.align		4
.L_36:
        /*0038*/ 	.word	index@(__assertfail)


	//----- nvinfo : EIATTR_MERCURY_ISA_VERSION
	.align		4
.L_37:
        /*003c*/ 	.byte	0x03, 0x5f
        /*003e*/ 	.short	0x0101


	//----- nvinfo : EIATTR_INT_WARP_WIDE_INSTR_OFFSETS
	.align		4
        /*0040*/ 	.byte	0x04, 0x31
        /*0042*/ 	.short	(.L_39 - .L_38)


	//   ....[0]....
.L_38:
        /*0044*/ 	.word	0x00000d30


	//   ....[1]....
        /*0048*/ 	.word	0x00000dd0


	//   ....[2]....
        /*004c*/ 	.word	0x00002130


	//   ....[3]....
        /*0050*/ 	.word	0x00004090


	//   ....[4]....
        /*0054*/ 	.word	0x000040c0


	//   ....[5]....
        /*0058*/ 	.word	0x00004110


	//   ....[6]....
        /*005c*/ 	.word	0x00004a30


	//   ....[7]....
        /*0060*/ 	.word	0x00004a50


	//   ....[8]....
        /*0064*/ 	.word	0x00004b30


	//   ....[9]....
        /*0068*/ 	.word	0x00004bf0


	//   ....[10]....
        /*006c*/ 	.word	0x00004c10


	//   ....[11]....
        /*0070*/ 	.word	0x00004ce0


	//   ....[12]....
        /*0074*/ 	.word	0x00004dd0


	//   ....[13]....
        /*0078*/ 	.word	0x00004df0


	//   ....[14]....
        /*007c*/ 	.word	0x00004ef0


	//   ....[15]....
        /*0080*/ 	.word	0x000050a0


	//   ....[16]....
        /*0084*/ 	.word	0x000050b0


	//   ....[17]....
        /*0088*/ 	.word	0x00005240


	//----- nvinfo : EIATTR_COOP_GROUP_MASK_REGIDS
	.align		4
.L_39:
        /*008c*/ 	.byte	0x04, 0x29
        /*008e*/ 	.short	(.L_41 - .L_40)


	//   ....[0]....
.L_40:
        /*0090*/ 	.word	0xffffffff


	//   ....[1]....
        /*0094*/ 	.word	0xffffffff


	//   ....[2]....
        /*0098*/ 	.word	0xffffffff


	//   ....[3]....
        /*009c*/ 	.word	0xffffffff


	//   ....[4]....
        /*00a0*/ 	.word	0xffffffff


	//   ....[5]....
        /*00a4*/ 	.word	0xffffffff


	//   ....[6]....
        /*00a8*/ 	.word	0xffffffff


	//   ....[7]....
        /*00ac*/ 	.word	0xffffffff


	//   ....[8]....
        /*00b0*/ 	.word	0xffffffff


	//   ....[9]....
        /*00b4*/ 	.word	0xffffffff


	//   ....[10]....
        /*00b8*/ 	.word	0xffffffff


	//   ....[11]....
        /*00bc*/ 	.word	0xffffffff


	//   ....[12]....
        /*00c0*/ 	.word	0xffffffff


	//   ....[13]....
        /*00c4*/ 	.word	0xffffffff


	//----- nvinfo : EIATTR_COOP_GROUP_INSTR_OFFSETS
	.align		4
.L_41:
        /*00c8*/ 	.byte	0x04, 0x28
        /*00ca*/ 	.short	(.L_43 - .L_42)


	//   ....[0]....
.L_42:
        /*00cc*/ 	.word	0x000000c0


	//   ....[1]....
        /*00d0*/ 	.word	0x00000500


	//   ....[2]....
        /*00d4*/ 	.word	0x000006a0


	//   ....[3]....
        /*00d8*/ 	.word	0x00000830


	//   ....[4]....
        /*00dc*/ 	.word	0x00000920


	//   ....[5]....
        /*00e0*/ 	.word	0x00000a80


	//   ....[6]....
        /*00e4*/ 	.word	0x00000c10


	//   ....[7]....
        /*00e8*/ 	.word	0x00000e50


	//   ....[8]....
        /*00ec*/ 	.word	0x00002010


	//   ....[9]....
        /*00f0*/ 	.word	0x00002e80


	//   ....[10]....
        /*00f4*/ 	.word	0x00003350


	//   ....[11]....
        /*00f8*/ 	.word	0x00003380


	//   ....[12]....
        /*00fc*/ 	.word	0x00003fa0


	//   ....[13]....
        /*0100*/ 	.word	0x000041b0


	//----- nvinfo : EIATTR_VRC_CTA_INIT_COUNT
	.align		4
.L_43:
        /*0104*/ 	.byte	0x02, 0x4a
        /*0106*/ 	.byte	0x80
	.zero		1


	//----- nvinfo : EIATTR_SYSCALL_OFFSETS
	.align		4
        /*0108*/ 	.byte	0x04, 0x46
        /*010a*/ 	.short	(.L_45 - .L_44)


	//   ....[0]....
.L_44:
        /*010c*/ 	.word	0x00005d30


	//   ....[1]....
        /*0110*/ 	.word	0x00005e20


	//   ....[2]....
        /*0114*/ 	.word	0x00006590


	//   ....[3]....
        /*0118*/ 	.word	0x00007250


	//   ....[4]....
        /*011c*/ 	.word	0x00007ef0


	//   ....[5]....
        /*0120*/ 	.word	0x00008b90


	//----- nvinfo : EIATTR_MBARRIER_INSTR_OFFSETS
	.align		4
.L_45:
        /*0124*/ 	.byte	0x04, 0x39
        /*0126*/ 	.short	(.L_47 - .L_46)


	//   ....[0]....
.L_46:
        /*0128*/ 	.word	0x000005f0
        /*012c*/ 	.word	0x000000ff
        /*0130*/ 	.word	0x00000000
        /*0134*/ 	.short	0x0100
        /*0136*/ 	.byte	0x08
	.zero		1


	//   ....[1]....
        /*0138*/ 	.word	0x00000600
        /*013c*/ 	.word	0x000000ff
        /*0140*/ 	.word	0x00000028
        /*0144*/ 	.short	0x0100
        /*0146*/ 	.byte	0x08
	.zero		1


	//   ....[2]....
        /*0148*/ 	.word	0x00000610
        /*014c*/ 	.word	0x000000ff
        /*0150*/ 	.word	0x00000008
        /*0154*/ 	.short	0x0100
        /*0156*/ 	.byte	0x08
	.zero		1


	//   ....[3]....
        /*0158*/ 	.word	0x00000620
        /*015c*/ 	.word	0x000000ff
        /*0160*/ 	.word	0x00000030
        /*0164*/ 	.short	0x0100
        /*0166*/ 	.byte	0x08
	.zero		1


	//   ....[4]....
        /*0168*/ 	.word	0x00000630
        /*016c*/ 	.word	0x000000ff
        /*0170*/ 	.word	0x00000010
        /*0174*/ 	.short	0x0100
        /*0176*/ 	.byte	0x08
	.zero		1


	//   ....[5]....
        /*0178*/ 	.word	0x00000640
        /*017c*/ 	.word	0x000000ff
        /*0180*/ 	.word	0x00000038
        /*0184*/ 	.short	0x0100
        /*0186*/ 	.byte	0x08
	.zero		1


	//   ....[6]....
        /*0188*/ 	.word	0x00000650
        /*018c*/ 	.word	0x000000ff
        /*0190*/ 	.word	0x00000018
        /*0194*/ 	.short	0x0100
        /*0196*/ 	.byte	0x08
	.zero		1


	//   ....[7]....
        /*0198*/ 	.word	0x00000660
        /*019c*/ 	.word	0x000000ff
        /*01a0*/ 	.word	0x00000040
        /*01a4*/ 	.short	0x0100
        /*01a6*/ 	.byte	0x08
	.zero		1


	//   ....[8]....
        /*01a8*/ 	.word	0x00000670
        /*01ac*/ 	.word	0x000000ff
        /*01b0*/ 	.word	0x00000020
        /*01b4*/ 	.short	0x0100
        /*01b6*/ 	.byte	0x08
	.zero		1


	//   ....[9]....
        /*01b8*/ 	.word	0x00000680
        /*01bc*/ 	.word	0x000000ff
        /*01c0*/ 	.word	0x00000048
        /*01c4*/ 	.short	0x0100
        /*01c6*/ 	.byte	0x08
	.zero		1


	//   ....[10]....
        /*01c8*/ 	.word	0x000007a0
        /*01cc*/ 	.word	0x000000ff
        /*01d0*/ 	.word	0x00000050
        /*01d4*/ 	.short	0x0100
        /*01d6*/ 	.byte	0x09
	.zero		1


	//   ....[11]....
        /*01d8*/ 	.word	0x000007b0
        /*01dc*/ 	.word	0x000000ff
        /*01e0*/ 	.word	0x00000070
        /*01e4*/ 	.short	0x0100
        /*01e6*/ 	.byte	0x09
	.zero		1


	//   ....[12]....
        /*01e8*/ 	.word	0x000007c0
        /*01ec*/ 	.word	0x000000ff
        /*01f0*/ 	.word	0x00000058
        /*01f4*/ 	.short	0x0100
        /*01f6*/ 	.byte	0x09
	.zero		1


	//   ....[13]....
        /*01f8*/ 	.word	0x000007d0
        /*01fc*/ 	.word	0x000000ff
        /*0200*/ 	.word	0x00000078
        /*0204*/ 	.short	0x0100
        /*0206*/ 	.byte	0x09
	.zero		1


	//   ....[14]....
        /*0208*/ 	.word	0x000007e0
        /*020c*/ 	.word	0x000000ff
        /*0210*/ 	.word	0x00000060
        /*0214*/ 	.short	0x0100
        /*0216*/ 	.byte	0x09
	.zero		1


	//   ....[15]....
        /*0218*/ 	.word	0x000007f0
        /*021c*/ 	.word	0x000000ff
        /*0220*/ 	.word	0x00000080
        /*0224*/ 	.short	0x0100
        /*0226*/ 	.byte	0x09
	.zero		1


	//   ....[16]....
        /*0228*/ 	.word	0x00000800
        /*022c*/ 	.word	0x000000ff
        /*0230*/ 	.word	0x00000068
        /*0234*/ 	.short	0x0100
        /*0236*/ 	.byte	0x09
	.zero		1


	//   ....[17]....
        /*0238*/ 	.word	0x00000810
        /*023c*/ 	.word	0x000000ff
        /*0240*/ 	.word	0x00000088
        /*0244*/ 	.short	0x0100
        /*0246*/ 	.byte	0x09
	.zero		1


	//   ....[18]....
        /*0248*/ 	.word	0x000008f0
        /*024c*/ 	.word	0x000000ff
        /*0250*/ 	.word	0x00000090
        /*0254*/ 	.short	0x0100
        /*0256*/ 	.byte	0x08
	.zero		1


	//   ....[19]....
        /*0258*/ 	.word	0x00000900
        /*025c*/ 	.word	0x000000ff
        /*0260*/ 	.word	0x00000098
        /*0264*/ 	.short	0x0100
        /*0266*/ 	.byte	0x08
	.zero		1


	//   ....[20]....
        /*0268*/ 	.word	0x00000a30
        /*026c*/ 	.word	0x000000ff
        /*0270*/ 	.word	0x000000a0
        /*0274*/ 	.short	0x0100
        /*0276*/ 	.byte	0x08
	.zero		1


	//   ....[21]....
        /*0278*/ 	.word	0x00000a40
        /*027c*/ 	.word	0x000000ff
        /*0280*/ 	.word	0x000000b0
        /*0284*/ 	.short	0x0100
        /*0286*/ 	.byte	0x08
	.zero		1


	//   ....[22]....
        /*0288*/ 	.word	0x00000a50
        /*028c*/ 	.word	0x000000ff
        /*0290*/ 	.word	0x000000a8
        /*0294*/ 	.short	0x0100
        /*0296*/ 	.byte	0x08
	.zero		1


	//   ....[23]....
        /*0298*/ 	.word	0x00000a60
        /*029c*/ 	.word	0x000000ff
        /*02a0*/ 	.word	0x000000b8
        /*02a4*/ 	.short	0x0100
        /*02a6*/ 	.byte	0x08
	.zero		1


	//   ....[24]....
        /*02a8*/ 	.word	0x00000b80
        /*02ac*/ 	.word	0x000000ff
        /*02b0*/ 	.word	0x000000c0
        /*02b4*/ 	.short	0x0100
        /*02b6*/ 	.byte	0x09
	.zero		1


	//   ....[25]....
        /*02b8*/ 	.word	0x00000b90
        /*02bc*/ 	.word	0x000000ff
        /*02c0*/ 	.word	0x000000e0
        /*02c4*/ 	.short	0x0100
        /*02c6*/ 	.byte	0x09
	.zero		1


	//   ....[26]....
        /*02c8*/ 	.word	0x00000ba0
        /*02cc*/ 	.word	0x000000ff
        /*02d0*/ 	.word	0x000000c8
        /*02d4*/ 	.short	0x0100
        /*02d6*/ 	.byte	0x09
	.zero		1


	//   ....[27]....
        /*02d8*/ 	.word	0x00000bb0
        /*02dc*/ 	.word	0x000000ff
        /*02e0*/ 	.word	0x000000e8
        /*02e4*/ 	.short	0x0100
        /*02e6*/ 	.byte	0x09
	.zero		1


	//   ....[28]....
        /*02e8*/ 	.word	0x00000bc0
        /*02ec*/ 	.word	0x000000ff
        /*02f0*/ 	.word	0x000000d0
        /*02f4*/ 	.short	0x0100
        /*02f6*/ 	.byte	0x09
	.zero		1


	//   ....[29]....
        /*02f8*/ 	.word	0x00000bd0
        /*02fc*/ 	.word	0x000000ff
        /*0300*/ 	.word	0x000000f0
        /*0304*/ 	.short	0x0100
        /*0306*/ 	.byte	0x09
	.zero		1


	//   ....[30]....
        /*0308*/ 	.word	0x00000be0
        /*030c*/ 	.word	0x000000ff
        /*0310*/ 	.word	0x000000d8
        /*0314*/ 	.short	0x0100
        /*0316*/ 	.byte	0x09
	.zero		1


	//   ....[31]....
        /*0318*/ 	.word	0x00000bf0
        /*031c*/ 	.word	0x000000ff
        /*0320*/ 	.word	0x000000f8
        /*0324*/ 	.short	0x0100
        /*0326*/ 	.byte	0x09
	.zero		1


	//   ....[32]....
        /*0328*/ 	.word	0x00000ce0
        /*032c*/ 	.word	0x000000ff
        /*0330*/ 	.word	0x00000100
        /*0334*/ 	.short	0x0100
        /*0336*/ 	.byte	0x08
	.zero		1


	//   ....[33]....
        /*0338*/ 	.word	0x00000cf0
        /*033c*/ 	.word	0x000000ff
        /*0340*/ 	.word	0x00000110
        /*0344*/ 	.short	0x0100
        /*0346*/ 	.byte	0x08
	.zero		1


	//   ....[34]....
        /*0348*/ 	.word	0x00000d00
        /*034c*/ 	.word	0x000000ff
        /*0350*/ 	.word	0x00000108
        /*0354*/ 	.short	0x0100
        /*0356*/ 	.byte	0x08
	.zero		1


	//   ....[35]....
        /*0358*/ 	.word	0x00000d10
        /*035c*/ 	.word	0x000000ff
        /*0360*/ 	.word	0x00000118
        /*0364*/ 	.short	0x0100
        /*0366*/ 	.byte	0x08
	.zero		1


	//   ....[36]....
        /*0368*/ 	.word	0x00000e00
        /*036c*/ 	.word	0x000000ff
        /*0370*/ 	.word	0x00000120
        /*0374*/ 	.short	0x0100
        /*0376*/ 	.byte	0x07
	.zero		1


	//   ....[37]....
        /*0378*/ 	.word	0x00001810
        /*037c*/ 	.word	0x00000002
        /*0380*/ 	.word	0x00000110
        /*0384*/ 	.short	0x010a
        /*0386*/ 	.byte	0xff
	.zero		1


	//   ....[38]....
        /*0388*/ 	.word	0x00001840
        /*038c*/ 	.word	0x00000002
        /*0390*/ 	.word	0x00000100
        /*0394*/ 	.short	0x0101
        /*0396*/ 	.byte	0xff
	.zero		1


	//   ....[39]....
        /*0398*/ 	.word	0x00001910
        /*039c*/ 	.word	0x000000ff
        /*03a0*/ 	.word	0x00000028
        /*03a4*/ 	.short	0x010a
        /*03a6*/ 	.byte	0x08
	.zero		1


	//   ....[40]....
        /*03a8*/ 	.word	0x00001a10
        /*03ac*/ 	.word	0x000000ff
        /*03b0*/ 	.word	0x00000028
        /*03b4*/ 	.short	0x010a
        /*03b6*/ 	.byte	0x21
	.zero		1


	//   ....[41]....
        /*03b8*/ 	.word	0x00001bc0
        /*03bc*/ 	.word	0x000000ff
        /*03c0*/ 	.word	0x00000028
        /*03c4*/ 	.short	0x010a
        /*03c6*/ 	.byte	0x08
	.zero		1


	//   ....[42]....
        /*03c8*/ 	.word	0x00001cc0
        /*03cc*/ 	.word	0x000000ff
        /*03d0*/ 	.word	0x00000098
        /*03d4*/ 	.short	0x0101
        /*03d6*/ 	.byte	0x06
	.zero		1


	//   ....[43]....
        /*03d8*/ 	.word	0x00001ce0
        /*03dc*/ 	.word	0x000000ff
        /*03e0*/ 	.word	0x00000028
        /*03e4*/ 	.short	0x010a
        /*03e6*/ 	.byte	0x08
	.zero		1


	//   ....[44]....
        /*03e8*/ 	.word	0x00001d60
        /*03ec*/ 	.word	0x000000ff
        /*03f0*/ 	.word	0x00000028
        /*03f4*/ 	.short	0x010a
        /*03f6*/ 	.byte	0x11
	.zero		1


	//   ....[45]....
        /*03f8*/ 	.word	0x00001ef0
        /*03fc*/ 	.word	0x000000ff
        /*0400*/ 	.word	0x00000028
        /*0404*/ 	.short	0x010a
        /*0406*/ 	.byte	0x08
	.zero		1


	//   ....[46]....
        /*0408*/ 	.word	0x00002040
        /*040c*/ 	.word	0x00000002
        /*0410*/ 	.word	0x000000a0
        /*0414*/ 	.short	0x010a
        /*0416*/ 	.byte	0xff
	.zero		1


	//   ....[47]....
        /*0418*/ 	.word	0x00002100
        /*041c*/ 	.word	0x00000002
        /*0420*/ 	.word	0x00000000
        /*0424*/ 	.short	0x0101
        /*0426*/ 	.byte	0xff
	.zero		1


	//   ....[48]....
        /*0428*/ 	.word	0x00002660
        /*042c*/ 	.word	0x000000ff
        /*0430*/ 	.word	0x00000000
        /*0434*/ 	.short	0x010a
        /*0436*/ 	.byte	0x04
	.zero		1


	//   ....[49]....
        /*0438*/ 	.word	0x000026f0
        /*043c*/ 	.word	0x000000ff
        /*0440*/ 	.word	0x00000000
        /*0444*/ 	.short	0x010a
        /*0446*/ 	.byte	0x04
	.zero		1


	//   ....[50]....
        /*0448*/ 	.word	0x00002780
        /*044c*/ 	.word	0x000000ff
        /*0450*/ 	.word	0x00000000
        /*0454*/ 	.short	0x010a
        /*0456*/ 	.byte	0x04
	.zero		1


	//   ....[51]....
        /*0458*/ 	.word	0x00002810
        /*045c*/ 	.word	0x000000ff
        /*0460*/ 	.word	0x00000000
        /*0464*/ 	.short	0x010a
        /*0466*/ 	.byte	0x04
	.zero		1


	//   ....[52]....
        /*0468*/ 	.word	0x000028b0
        /*046c*/ 	.word	0x00000000
        /*0470*/ 	.word	0x00000000
        /*0474*/ 	.short	0x010a
        /*0476*/ 	.byte	0xff
	.zero		1


	//   ....[53]....
        /*0478*/ 	.word	0x000029e0
        /*047c*/ 	.word	0x00000000
        /*0480*/ 	.word	0x00000100
        /*0484*/ 	.short	0x010a
        /*0486*/ 	.byte	0xff
	.zero		1


	//   ....[54]....
        /*0488*/ 	.word	0x00002a50
        /*048c*/ 	.word	0x00000000
        /*0490*/ 	.word	0x00000000
        /*0494*/ 	.short	0x0101
        /*0496*/ 	.byte	0xff
	.zero		1


	//   ....[55]....
        /*0498*/ 	.word	0x00002a70
        /*049c*/ 	.word	0x000000ff
        /*04a0*/ 	.word	0x000000b0
        /*04a4*/ 	.short	0x010a
        /*04a6*/ 	.byte	0x05
	.zero		1


	//   ....[56]....
        /*04a8*/ 	.word	0x00002b90
        /*04ac*/ 	.word	0x00000000
        /*04b0*/ 	.word	0x000000a0
        /*04b4*/ 	.short	0x010a
        /*04b6*/ 	.byte	0xff
	.zero		1


	//   ....[57]....
        /*04b8*/ 	.word	0x00002c90
        /*04bc*/ 	.word	0x00000000
        /*04c0*/ 	.word	0x00000000
        /*04c4*/ 	.short	0x0101
        /*04c6*/ 	.byte	0xff
	.zero		1


	//   ....[58]....
        /*04c8*/ 	.word	0x00002d20
        /*04cc*/ 	.word	0x000000ff
        /*04d0*/ 	.word	0x000000b0
        /*04d4*/ 	.short	0x0106
        /*04d6*/ 	.byte	0x05
	.zero		1


	//   ....[59]....
        /*04d8*/ 	.word	0x00002d40
        /*04dc*/ 	.word	0x000000ff
        /*04e0*/ 	.word	0x000000b0
        /*04e4*/ 	.short	0x010a
        /*04e6*/ 	.byte	0x05
	.zero		1


	//   ....[60]....
        /*04e8*/ 	.word	0x00002dd0
        /*04ec*/ 	.word	0x000000ff
        /*04f0*/ 	.word	0x000000b0
        /*04f4*/ 	.short	0x0106
        /*04f6*/ 	.byte	0x04
	.zero		1


	//   ....[61]....
        /*04f8*/ 	.word	0x00002e10
        /*04fc*/ 	.word	0x00000000
        /*0500*/ 	.word	0x000000b0
        /*0504*/ 	.short	0x010a
        /*0506*/ 	.byte	0xff
	.zero		1


	//   ....[62]....
        /*0508*/ 	.word	0x00003050
        /*050c*/ 	.word	0x000000ff
        /*0510*/ 	.word	0x00000008
        /*0514*/ 	.short	0x010a
        /*0516*/ 	.byte	0x06
	.zero		1


	//   ....[63]....
        /*0518*/ 	.word	0x00003070
        /*051c*/ 	.word	0x000000ff
        /*0520*/ 	.word	0x00000008
        /*0524*/ 	.short	0x010a
        /*0526*/ 	.byte	0x06
	.zero		1


	//   ....[64]....
        /*0528*/ 	.word	0x00003200
        /*052c*/ 	.word	0x000000ff
        /*0530*/ 	.word	0x00000008
        /*0534*/ 	.short	0x010a
        /*0536*/ 	.byte	0x06
	.zero		1


	//   ....[65]....
        /*0538*/ 	.word	0x00003220
        /*053c*/ 	.word	0x000000ff
        /*0540*/ 	.word	0x00000008
        /*0544*/ 	.short	0x010a
        /*0546*/ 	.byte	0x06
	.zero		1


	//   ....[66]....
        /*0548*/ 	.word	0x000032e0
        /*054c*/ 	.word	0x000000ff
        /*0550*/ 	.word	0x00000000
        /*0554*/ 	.short	0x0101
        /*0556*/ 	.byte	0x07
	.zero		1


	//   ....[67]....
        /*0558*/ 	.word	0x00003620
        /*055c*/ 	.word	0x00000000
        /*0560*/ 	.word	0x000000a0
        /*0564*/ 	.short	0x010a
        /*0566*/ 	.byte	0xff
	.zero		1


	//   ....[68]....
        /*0568*/ 	.word	0x000036e0
        /*056c*/ 	.word	0x00000000
        /*0570*/ 	.word	0x00000000
        /*0574*/ 	.short	0x0101
        /*0576*/ 	.byte	0xff
	.zero		1


	//   ....[69]....
        /*0578*/ 	.word	0x000037a0
        /*057c*/ 	.word	0x000000ff
        /*0580*/ 	.word	0x00000000
        /*0584*/ 	.short	0x010a
        /*0586*/ 	.byte	0x08
	.zero		1


	//   ....[70]....
        /*0588*/ 	.word	0x000037b0
        /*058c*/ 	.word	0x000000ff
        /*0590*/ 	.word	0x000000e0
        /*0594*/ 	.short	0x010a
        /*0596*/ 	.byte	0x09
	.zero		1


	//   ....[71]....
        /*0598*/ 	.word	0x00003860
        /*059c*/ 	.word	0x000000ff
        /*05a0*/ 	.word	0x00000000
        /*05a4*/ 	.short	0x010a
        /*05a6*/ 	.byte	0x08
	.zero		1


	//   ....[72]....
        /*05a8*/ 	.word	0x00003990
        /*05ac*/ 	.word	0x000000ff
        /*05b0*/ 	.word	0x00000000
        /*05b4*/ 	.short	0x010a
        /*05b6*/ 	.byte	0x1e
	.zero		1


	//   ....[73]....
        /*05b8*/ 	.word	0x00003c90
        /*05bc*/ 	.word	0x000000ff
        /*05c0*/ 	.word	0x00000000
        /*05c4*/ 	.short	0x010a
        /*05c6*/ 	.byte	0x08
	.zero		1


	//   ....[74]....
        /*05c8*/ 	.word	0x00003d20
        /*05cc*/ 	.word	0x000000ff
        /*05d0*/ 	.word	0x00000000
        /*05d4*/ 	.short	0x010a
        /*05d6*/ 	.byte	0x08
	.zero		1


	//   ....[75]....
        /*05d8*/ 	.word	0x00003db0
        /*05dc*/ 	.word	0x000000ff
        /*05e0*/ 	.word	0x00000000
        /*05e4*/ 	.short	0x010a
        /*05e6*/ 	.byte	0x08
	.zero		1


	//   ....[76]....
        /*05e8*/ 	.word	0x00003e50
        /*05ec*/ 	.word	0x00000000
        /*05f0*/ 	.word	0x00000000
        /*05f4*/ 	.short	0x010a
        /*05f6*/ 	.byte	0xff
	.zero		1


	//   ....[77]....
        /*05f8*/ 	.word	0x00003e90
        /*05fc*/ 	.word	0x00000000
        /*0600*/ 	.word	0x00000000
        /*0604*/ 	.short	0x010a
        /*0606*/ 	.byte	0xff
	.zero		1


	//   ....[78]....
        /*0608*/ 	.word	0x00003f00
        /*060c*/ 	.word	0x000000ff
        /*0610*/ 	.word	0x00000000
        /*0614*/ 	.short	0x0101
        /*0616*/ 	.byte	0x05
	.zero		1


	//   ....[79]....
        /*0618*/ 	.word	0x00003f40
        /*061c*/ 	.word	0x000000ff
        /*0620*/ 	.word	0x00000120
        /*0624*/ 	.short	0x010a
        /*0626*/ 	.byte	0x07
	.zero		1


	//   ....[80]....
        /*0628*/ 	.word	0x00003f90
        /*062c*/ 	.word	0x000000ff
        /*0630*/ 	.word	0x00000000
        /*0634*/ 	.short	0x0101
        /*0636*/ 	.byte	0x05
	.zero		1


	//   ....[81]....
        /*0638*/ 	.word	0x000043e0
        /*063c*/ 	.word	0x00000000
        /*0640*/ 	.word	0x000000a0
        /*0644*/ 	.short	0x010a
        /*0646*/ 	.byte	0xff
	.zero		1


	//   ....[82]....
        /*0648*/ 	.word	0x000044a0
        /*064c*/ 	.word	0x00000000
        /*0650*/ 	.word	0x00000000
        /*0654*/ 	.short	0x0101
        /*0656*/ 	.byte	0xff
	.zero		1


	//   ....[83]....
        /*0658*/ 	.word	0x000047c0
        /*065c*/ 	.word	0x000000ff
        /*0660*/ 	.word	0x00000098
        /*0664*/ 	.short	0x010a
        /*0666*/ 	.byte	0x07
	.zero		1


	//   ....[84]....
        /*0668*/ 	.word	0x000049b0
        /*066c*/ 	.word	0x000000ff
        /*0670*/ 	.word	0x00000070
        /*0674*/ 	.short	0x010a
        /*0676*/ 	.byte	0x07
	.zero		1


	//   ....[85]....
        /*0678*/ 	.word	0x00004ba0
        /*067c*/ 	.word	0x000000ff
        /*0680*/ 	.word	0x00000050
        /*0684*/ 	.short	0x010b
        /*0686*/ 	.byte	0x07
	.zero		1


	//   ....[86]....
        /*0688*/ 	.word	0x00004bb0
        /*068c*/ 	.word	0x000000ff
        /*0690*/ 	.word	0x00000000
        /*0694*/ 	.short	0x0101
        /*0696*/ 	.byte	0x0e
	.zero		1


	//   ....[87]....
        /*0698*/ 	.word	0x00004bc0
        /*069c*/ 	.word	0x000000ff
        /*06a0*/ 	.word	0x00000078
        /*06a4*/ 	.short	0x010a
        /*06a6*/ 	.byte	0x07
	.zero		1


	//   ....[88]....
        /*06a8*/ 	.word	0x00004d70
        /*06ac*/ 	.word	0x000000ff
        /*06b0*/ 	.word	0x00000058
        /*06b4*/ 	.short	0x010b
        /*06b6*/ 	.byte	0x07
	.zero		1


	//   ....[89]....
        /*06b8*/ 	.word	0x00004d80
        /*06bc*/ 	.word	0x000000ff
        /*06c0*/ 	.word	0x00000000
        /*06c4*/ 	.short	0x0101
        /*06c6*/ 	.byte	0x0e
	.zero		1


	//   ....[90]....
        /*06c8*/ 	.word	0x00004d90
        /*06cc*/ 	.word	0x000000ff
        /*06d0*/ 	.word	0x00000080
        /*06d4*/ 	.short	0x010a
        /*06d6*/ 	.byte	0x07
	.zero		1


	//   ....[91]....
        /*06d8*/ 	.word	0x00004f80
        /*06dc*/ 	.word	0x000000ff
        /*06e0*/ 	.word	0x00000060
        /*06e4*/ 	.short	0x010b
        /*06e6*/ 	.byte	0x07
	.zero		1


	//   ....[92]....
        /*06e8*/ 	.word	0x00004ff0
        /*06ec*/ 	.word	0x000000ff
        /*06f0*/ 	.word	0x00000000
        /*06f4*/ 	.short	0x0101
        /*06f6*/ 	.byte	0x0e
	.zero		1


	//   ....[93]....
        /*06f8*/ 	.word	0x00005000
        /*06fc*/ 	.word	0x000000ff
        /*0700*/ 	.word	0x00000088
        /*0704*/ 	.short	0x010a
        /*0706*/ 	.byte	0x07
	.zero		1


	//   ....[94]....
        /*0708*/ 	.word	0x000052a0
        /*070c*/ 	.word	0x000000ff
        /*0710*/ 	.word	0x00000068
        /*0714*/ 	.short	0x010b
        /*0716*/ 	.byte	0x07
	.zero		1


	//   ....[95]....
        /*0718*/ 	.word	0x000052c0
        /*071c*/ 	.word	0x000000ff
        /*0720*/ 	.word	0x00000000
        /*0724*/ 	.short	0x0101
        /*0726*/ 	.byte	0x0d
	.zero		1


	//   ....[96]....
        /*0728*/ 	.word	0x000052f0
        /*072c*/ 	.word	0x000000ff
        /*0730*/ 	.word	0x00000070
        /*0734*/ 	.short	0x010a
        /*0736*/ 	.byte	0x07
	.zero		1


	//   ....[97]....
        /*0738*/ 	.word	0x00005310
        /*073c*/ 	.word	0x000000ff
        /*0740*/ 	.word	0x00000078
        /*0744*/ 	.short	0x010a
        /*0746*/ 	.byte	0x07
	.zero		1


	//   ....[98]....
        /*0748*/ 	.word	0x00005330
        /*074c*/ 	.word	0x000000ff
        /*0750*/ 	.word	0x00000080
        /*0754*/ 	.short	0x010a
        /*0756*/ 	.byte	0x07
	.zero		1


	//   ....[99]....
        /*0758*/ 	.word	0x00005370
        /*075c*/ 	.word	0x00000000
        /*0760*/ 	.word	0x00000088
        /*0764*/ 	.short	0x010a
        /*0766*/ 	.byte	0xff
	.zero		1


	//   ....[100]....
        /*0768*/ 	.word	0x000056f0
        /*076c*/ 	.word	0x00000000
        /*0770*/ 	.word	0x000000a0
        /*0774*/ 	.short	0x010a
        /*0776*/ 	.byte	0xff
	.zero		1


	//   ....[101]....
        /*0778*/ 	.word	0x00005800
        /*077c*/ 	.word	0x00000000
        /*0780*/ 	.word	0x00000000
        /*0784*/ 	.short	0x0101
        /*0786*/ 	.byte	0xff
	.zero		1


	//   ....[102]....
        /*0788*/ 	.word	0x00006250
        /*078c*/ 	.word	0x000000ff
        /*0790*/ 	.word	0x00000050
        /*0794*/ 	.short	0x010a
        /*0796*/ 	.byte	0x30
	.zero		1


	//   ....[103]....
        /*0798*/ 	.word	0x00006290
        /*079c*/ 	.word	0x00000070
        /*07a0*/ 	.word	0x000000c0
        /*07a4*/ 	.short	0x010a
        /*07a6*/ 	.byte	0xff
	.zero		1


	//   ....[104]....
        /*07a8*/ 	.word	0x00006380
        /*07ac*/ 	.word	0x000000ff
        /*07b0*/ 	.word	0x00000050
        /*07b4*/ 	.short	0x010a
        /*07b6*/ 	.byte	0x30
	.zero		1


	//   ....[105]....
        /*07b8*/ 	.word	0x00006470
        /*07bc*/ 	.word	0x00000070
        /*07c0*/ 	.word	0x000000c0
        /*07c4*/ 	.short	0x010a
        /*07c6*/ 	.byte	0xff
	.zero		1


	//   ....[106]....
        /*07c8*/ 	.word	0x00006f80
        /*07cc*/ 	.word	0x00000000
        /*07d0*/ 	.word	0x00000000
        /*07d4*/ 	.short	0x0101
        /*07d6*/ 	.byte	0xff
	.zero		1


	//   ....[107]....
        /*07d8*/ 	.word	0x00006f90
        /*07dc*/ 	.word	0x00000002
        /*07e0*/ 	.word	0x00000050
        /*07e4*/ 	.short	0x010a
        /*07e6*/ 	.byte	0xff
	.zero		1


	//   ....[108]....
        /*07e8*/ 	.word	0x00007070
        /*07ec*/ 	.word	0x00000002
        /*07f0*/ 	.word	0x00000050
        /*07f4*/ 	.short	0x010a
        /*07f6*/ 	.byte	0xff
	.zero		1


	//   ....[109]....
        /*07f8*/ 	.word	0x00007c20
        /*07fc*/ 	.word	0x0000003f
        /*0800*/ 	.word	0x00000000
        /*0804*/ 	.short	0x0101
        /*0806*/ 	.byte	0xff
	.zero		1


	//   ....[110]....
        /*0808*/ 	.word	0x00007c40
        /*080c*/ 	.word	0x00000000
        /*0810*/ 	.word	0x00000050
        /*0814*/ 	.short	0x010a
        /*0816*/ 	.byte	0xff
	.zero		1


	//   ....[111]....
        /*0818*/ 	.word	0x00007d10
        /*081c*/ 	.word	0x00000000
        /*0820*/ 	.word	0x00000050
        /*0824*/ 	.short	0x010a
        /*0826*/ 	.byte	0xff
	.zero		1


	//   ....[112]....
        /*0828*/ 	.word	0x000088c0
        /*082c*/ 	.word	0x0000003f
        /*0830*/ 	.word	0x00000000
        /*0834*/ 	.short	0x0101
        /*0836*/ 	.byte	0xff
	.zero		1


	//   ....[113]....
        /*0838*/ 	.word	0x000088e0
        /*083c*/ 	.word	0x00000000
        /*0840*/ 	.word	0x00000050
        /*0844*/ 	.short	0x010a
        /*0846*/ 	.byte	0xff
	.zero		1


	//   ....[114]....
        /*0848*/ 	.word	0x000089b0
        /*084c*/ 	.word	0x00000000
        /*0850*/ 	.word	0x00000050
        /*0854*/ 	.short	0x010a
        /*0856*/ 	.byte	0xff
	.zero		1


	//   ....[115]....
        /*0858*/ 	.word	0x00008da0
        /*085c*/ 	.word	0x00000070
        /*0860*/ 	.word	0x00000000
        /*0864*/ 	.short	0x0101
        /*0866*/ 	.byte	0xff
	.zero		1


	//   ....[116]....
        /*0868*/ 	.word	0x000095b0
        /*086c*/ 	.word	0x00000000
        /*0870*/ 	.word	0x00000000
        /*0874*/ 	.short	0x0101
        /*0876*/ 	.byte	0xff
	.zero		1


	//   ....[117]....
        /*0878*/ 	.word	0x00009820
        /*087c*/ 	.word	0x000000ff
        /*0880*/ 	.word	0x00000000
        /*0884*/ 	.short	0x0101
        /*0886*/ 	.byte	0x04
	.zero		1


	//   ....[118]....
        /*0888*/ 	.word	0x00009840
        /*088c*/ 	.word	0x00000002
        /*0890*/ 	.word	0x00000110
        /*0894*/ 	.short	0x010a
        /*0896*/ 	.byte	0xff
	.zero		1


	//   ....[119]....
        /*0898*/ 	.word	0x000098a0
        /*089c*/ 	.word	0x00000002
        /*08a0*/ 	.word	0x00000028
        /*08a4*/ 	.short	0x010a
        /*08a6*/ 	.byte	0xff
	.zero		1


	//   ....[120]....
        /*08a8*/ 	.word	0x00009900
        /*08ac*/ 	.word	0x00000002
        /*08b0*/ 	.word	0x00000028
        /*08b4*/ 	.short	0x010a
        /*08b6*/ 	.byte	0xff
	.zero		1


	//   ....[121]....
        /*08b8*/ 	.word	0x00009950
        /*08bc*/ 	.word	0x00000002
        /*08c0*/ 	.word	0x000000a0
        /*08c4*/ 	.short	0x010a
        /*08c6*/ 	.byte	0xff
	.zero		1


	//   ....[122]....
        /*08c8*/ 	.word	0x000099b0
        /*08cc*/ 	.word	0x00000000
        /*08d0*/ 	.word	0x00000000
        /*08d4*/ 	.short	0x010a
        /*08d6*/ 	.byte	0xff
	.zero		1


	//   ....[123]....
        /*08d8*/ 	.word	0x00009a10
        /*08dc*/ 	.word	0x00000000
        /*08e0*/ 	.word	0x00000000
        /*08e4*/ 	.short	0x010a
        /*08e6*/ 	.byte	0xff
	.zero		1


	//   ....[124]....
        /*08e8*/ 	.word	0x00009a70
        /*08ec*/ 	.word	0x00000000
        /*08f0*/ 	.word	0x00000000
        /*08f4*/ 	.short	0x010a
        /*08f6*/ 	.byte	0xff
	.zero		1


	//   ....[125]....
        /*08f8*/ 	.word	0x00009ad0
        /*08fc*/ 	.word	0x00000000
        /*0900*/ 	.word	0x00000000
        /*0904*/ 	.short	0x010a
        /*0906*/ 	.byte	0xff
	.zero		1


	//   ....[126]....
        /*0908*/ 	.word	0x00009b20
        /*090c*/ 	.word	0x00000000
        /*0910*/ 	.word	0x00000100
        /*0914*/ 	.short	0x010a
        /*0916*/ 	.byte	0xff
	.zero		1


	//   ....[127]....
        /*0918*/ 	.word	0x00009b80
        /*091c*/ 	.word	0x00000000
        /*0920*/ 	.word	0x000000b0
        /*0924*/ 	.short	0x010a
        /*0926*/ 	.byte	0xff
	.zero		1


	//   ....[128]....
        /*0928*/ 	.word	0x00009bd0
        /*092c*/ 	.word	0x00000000
        /*0930*/ 	.word	0x000000a0
        /*0934*/ 	.short	0x010a
        /*0936*/ 	.byte	0xff
	.zero		1


	//   ....[129]....
        /*0938*/ 	.word	0x00009c30
        /*093c*/ 	.word	0x00000000
        /*0940*/ 	.word	0x000000b0
        /*0944*/ 	.short	0x010a
        /*0946*/ 	.byte	0xff
	.zero		1


	//   ....[130]....
        /*0948*/ 	.word	0x00009c90
        /*094c*/ 	.word	0x00000004
        /*0950*/ 	.word	0x00000008
        /*0954*/ 	.short	0x010a
        /*0956*/ 	.byte	0xff
	.zero		1


	//   ....[131]....
        /*0958*/ 	.word	0x00009d70
        /*095c*/ 	.word	0x00000002
        /*0960*/ 	.word	0x00000008
        /*0964*/ 	.short	0x010a
        /*0966*/ 	.byte	0xff
	.zero		1


	//   ....[132]....
        /*0968*/ 	.word	0x00009dc0
        /*096c*/ 	.word	0x00000000
        /*0970*/ 	.word	0x000000a0
        /*0974*/ 	.short	0x010a
        /*0976*/ 	.byte	0xff
	.zero		1


	//   ....[133]....
        /*0978*/ 	.word	0x00009e20
        /*097c*/ 	.word	0x00000000
        /*0980*/ 	.word	0x000000e0
        /*0984*/ 	.short	0x010a
        /*0986*/ 	.byte	0xff
	.zero		1


	//   ....[134]....
        /*0988*/ 	.word	0x00009e80
        /*098c*/ 	.word	0x00000000
        /*0990*/ 	.word	0x00000000
        /*0994*/ 	.short	0x010a
        /*0996*/ 	.byte	0xff
	.zero		1


	//   ....[135]....
        /*0998*/ 	.word	0x00009ee0
        /*099c*/ 	.word	0x00000000
        /*09a0*/ 	.word	0x00000000
        /*09a4*/ 	.short	0x010a
        /*09a6*/ 	.byte	0xff
	.zero		1


	//   ....[136]....
        /*09a8*/ 	.word	0x00009f40
        /*09ac*/ 	.word	0x00000000
        /*09b0*/ 	.word	0x00000000
        /*09b4*/ 	.short	0x010a
        /*09b6*/ 	.byte	0xff
	.zero		1


	//   ....[137]....
        /*09b8*/ 	.word	0x00009fa0
        /*09bc*/ 	.word	0x00000000
        /*09c0*/ 	.word	0x00000000
        /*09c4*/ 	.short	0x010a
        /*09c6*/ 	.byte	0xff
	.zero		1


	//   ....[138]....
        /*09c8*/ 	.word	0x0000a000
        /*09cc*/ 	.word	0x00000000
        /*09d0*/ 	.word	0x00000120
        /*09d4*/ 	.short	0x010a
        /*09d6*/ 	.byte	0xff
	.zero		1


	//   ....[139]....
        /*09d8*/ 	.word	0x0000a050
        /*09dc*/ 	.word	0x00000000
        /*09e0*/ 	.word	0x000000a0
        /*09e4*/ 	.short	0x010a
        /*09e6*/ 	.byte	0xff
	.zero		1


	//   ....[140]....
        /*09e8*/ 	.word	0x0000a0b0
        /*09ec*/ 	.word	0x00000000
        /*09f0*/ 	.word	0x00000098
        /*09f4*/ 	.short	0x010a
        /*09f6*/ 	.byte	0xff
	.zero		1


	//   ....[141]....
        /*09f8*/ 	.word	0x0000a110
        /*09fc*/ 	.word	0x00000000
        /*0a00*/ 	.word	0x00000070
        /*0a04*/ 	.short	0x010a
        /*0a06*/ 	.byte	0xff
	.zero		1


	//   ....[142]....
        /*0a08*/ 	.word	0x0000a170
        /*0a0c*/ 	.word	0x00000000
        /*0a10*/ 	.word	0x00000078
        /*0a14*/ 	.short	0x010a
        /*0a16*/ 	.byte	0xff
	.zero		1


	//   ....[143]....
        /*0a18*/ 	.word	0x0000a1d0
        /*0a1c*/ 	.word	0x00000000
        /*0a20*/ 	.word	0x00000080
        /*0a24*/ 	.short	0x010a
        /*0a26*/ 	.byte	0xff
	.zero		1


	//   ....[144]....
        /*0a28*/ 	.word	0x0000a230
        /*0a2c*/ 	.word	0x00000000
        /*0a30*/ 	.word	0x00000088
        /*0a34*/ 	.short	0x010a
        /*0a36*/ 	.byte	0xff
	.zero		1


	//   ....[145]....
        /*0a38*/ 	.word	0x0000a290
        /*0a3c*/ 	.word	0x00000000
        /*0a40*/ 	.word	0x00000070
        /*0a44*/ 	.short	0x010a
        /*0a46*/ 	.byte	0xff
	.zero		1


	//   ....[146]....
        /*0a48*/ 	.word	0x0000a2f0
        /*0a4c*/ 	.word	0x00000000
        /*0a50*/ 	.word	0x00000078
        /*0a54*/ 	.short	0x010a
        /*0a56*/ 	.byte	0xff
	.zero		1


	//   ....[147]....
        /*0a58*/ 	.word	0x0000a350
        /*0a5c*/ 	.word	0x00000000
        /*0a60*/ 	.word	0x00000080
        /*0a64*/ 	.short	0x010a
        /*0a66*/ 	.byte	0xff
	.zero		1


	//   ....[148]....
        /*0a68*/ 	.word	0x0000a3a0
        /*0a6c*/ 	.word	0x00000000
        /*0a70*/ 	.word	0x000000a0
        /*0a74*/ 	.short	0x010a
        /*0a76*/ 	.byte	0xff
	.zero		1


	//   ....[149]....
        /*0a78*/ 	.word	0x0000a400
        /*0a7c*/ 	.word	0x00000002
        /*0a80*/ 	.word	0x00000050
        /*0a84*/ 	.short	0x010a
        /*0a86*/ 	.byte	0xff
	.zero		1


	//   ....[150]....
        /*0a88*/ 	.word	0x0000a450
        /*0a8c*/ 	.word	0x00000070
        /*0a90*/ 	.word	0x000000c0
        /*0a94*/ 	.short	0x010a
        /*0a96*/ 	.byte	0xff
	.zero		1


	//   ....[151]....
        /*0a98*/ 	.word	0x0000a4a0
        /*0a9c*/ 	.word	0x00000002
        /*0aa0*/ 	.word	0x00000050
        /*0aa4*/ 	.short	0x010a
        /*0aa6*/ 	.byte	0xff
	.zero		1


	//   ....[152]....
        /*0aa8*/ 	.word	0x0000a4f0
        /*0aac*/ 	.word	0x00000000
        /*0ab0*/ 	.word	0x00000050
        /*0ab4*/ 	.short	0x010a
        /*0ab6*/ 	.byte	0xff
	.zero		1


	//   ....[153]....
        /*0ab8*/ 	.word	0x0000a540
        /*0abc*/ 	.word	0x00000000
        /*0ac0*/ 	.word	0x00000050
        /*0ac4*/ 	.short	0x010a
        /*0ac6*/ 	.byte	0xff
	.zero		1


	//----- nvinfo : EIATTR_NUM_MBARRIERS
	.align		4
.L_47:
        /*0ac8*/ 	.byte	0x03, 0x38
        /*0aca*/ 	.short	0x0025


	//----- nvinfo : EIATTR_EXIT_INSTR_OFFSETS
	.align		4
        /*0acc*/ 	.byte	0x04, 0x1c
        /*0ace*/ 	.short	(.L_49 - .L_48)


	//   ....[0]....
.L_48:
        /*0ad0*/ 	.word	0x000028e0


	//   ....[1]....
        /*0ad4*/ 	.word	0x00002de0


	//   ....[2]....
        /*0ad8*/ 	.word	0x00002e40


	//   ....[3]....
        /*0adc*/ 	.word	0x000041c0


	//   ....[4]....
        /*0ae0*/ 	.word	0x000053a0


	//   ....[5]....
        /*0ae4*/ 	.word	0x000053e0


	//   ....[6]....
        /*0ae8*/ 	.word	0x00009710


	//   ....[7]....
        /*0aec*/ 	.word	0x00009790


	//   ....[8]....
        /*0af0*/ 	.word	0x000097c0


	//   ....[9]....
        /*0af4*/ 	.word	0x00009830


	//----- nvinfo : EIATTR_MAX_THREADS
	.align		4
.L_49:
        /*0af8*/ 	.byte	0x04, 0x05
        /*0afa*/ 	.short	(.L_51 - .L_50)
.L_50:
        /*0afc*/ 	.word	0x00000100
        /*0b00*/ 	.word	0x00000001
        /*0b04*/ 	.word	0x00000001


	//----- nvinfo : EIATTR_CRS_STACK_SIZE
	.align		4
.L_51:
        /*0b08*/ 	.byte	0x04, 0x1e
        /*0b0a*/ 	.short	(.L_53 - .L_52)
.L_52:
        /*0b0c*/ 	.word	0x00000000


	//----- nvinfo : EIATTR_CBANK_PARAM_SIZE
	.align		4
.L_53:
        /*0b10*/ 	.byte	0x03, 0x19
        /*0b12*/ 	.short	0x0800


	//----- nvinfo : EIATTR_PARAM_CBANK
	.align		4
        /*0b14*/ 	.byte	0x04, 0x0a
        /*0b16*/ 	.short	(.L_55 - .L_54)
	.align		4
.L_54:
        /*0b18*/ 	.word	index@(.nv.constant0._ZN7cutlass13device_kernelINS_4gemm6kernel13GemmUniversalIN4cute5tupleIJiiiiEEENS1_10collective13CollectiveMmaINS1_35MainloopSm100TmaUmmaWarpSpecializedILi5ELi2ELi4ENS5_IJNS4_1CILi2EEENSA_ILi1EEESC_EEEEENS5_IJNSA_ILi128EEENSA_ILi256EEENSA_ILi64EEEEEENS_10bfloat16_tENS5_IJlSC_lEEESJ_SK_NS4_8TiledMMAINS4_8MMA_AtomIJNS4_26SM100_MMA_F16BF16_2x1SM_SSISJ_SJ_fLi128ELi256ELNS4_4UMMA5MajorE0ELSP_0ELNSO_7ScaleInE0ELSQ_0EEEEEENS4_6LayoutINS5_IJSC_SC_SC_EEENS5_IJNSA_ILi0EEESV_SV_EEEEENS5_IJNS4_10UnderscoreESY_SY_EEEEENS4_18SM100_TMA_2SM_LOADENS4_14ComposedLayoutINS4_7SwizzleILi3ELi4ELi3EEENS4_18smem_ptr_flag_bitsILi16EEENST_INS5_IJNSA_ILi8EEESH_EEENS5_IJSH_SC_EEEEEEEvNS4_8identityES11_S1B_vS1C_EENS_8epilogue10collective18CollectiveEpilogueINS1E_23Sm100TmaWarpSpecializedILi4ELi2ELi32ELb1ELb0EEEJNS5_IJSH_SG_SH_EEENS5_IJNST_ISH_SC_EENST_INS5_IJNSA_ILi32EEESB_EEENS5_IJSC_SF_EEEEEEEESJ_SK_SJ_SK_NS1E_6fusion15FusionCallbacksIS1I_NS1Q_17LinearCombinationISJ_fSJ_fLNS_15FloatRoundStyleE2EEES1J_S1P_JEEENS4_5SM1004TMEM4LOAD26SM100_TMEM_LOAD_32dp32b32xENS4_13SM90_TMA_LOADENS12_INS13_ILi2ELi4ELi3EEES16_NST_INS5_IJS17_S1L_EEENS5_IJS1L_SC_EEEEEEENS4_39AutoVectorizingCopyWithAssumedAlignmentILi128EEENS4_14SM90_TMA_STOREES25_S27_S27_EEEvvEEEEvNT_6ParamsE)
        /*0b1c*/ 	.short	0x0380
        /*0b1e*/ 	.short	0x0800


	//----- nvinfo : EIATTR_SW_WAR
	.align		4
.L_55:
        /*0b20*/ 	.byte	0x04, 0x36
        /*0b22*/ 	.short	(.L_57 - .L_56)
.L_56:
        /*0b24*/ 	.word	0x00000008
.L_57:


//--------------------- .nv.callgraph             --------------------------
	.section	.nv.callgraph,"",@"SHT_CUDA_CALLGRAPH"
	.align	4
	.sectionentsize	8
	.align		4
        /*0000*/ 	.word	0x00000000
	.align		4
        /*0004*/ 	.word	0xffffffff
	.align		4
        /*0008*/ 	.word	index@(_ZN7cutlass13device_kernelINS_4gemm6kernel13GemmUniversalIN4cute5tupleIJiiiiEEENS1_10collective13CollectiveMmaINS1_35MainloopSm100TmaUmmaWarpSpecializedILi5ELi2ELi4ENS5_IJNS4_1CILi2EEENSA_ILi1EEESC_EEEEENS5_IJNSA_ILi128EEENSA_ILi256EEENSA_ILi64EEEEEENS_10bfloat16_tENS5_IJlSC_lEEESJ_SK_NS4_8TiledMMAINS4_8MMA_AtomIJNS4_26SM100_MMA_F16BF16_2x1SM_SSISJ_SJ_fLi128ELi256ELNS4_4UMMA5MajorE0ELSP_0ELNSO_7ScaleInE0ELSQ_0EEEEEENS4_6LayoutINS5_IJSC_SC_SC_EEENS5_IJNSA_ILi0EEESV_SV_EEEEENS5_IJNS4_10UnderscoreESY_SY_EEEEENS4_18SM100_TMA_2SM_LOADENS4_14ComposedLayoutINS4_7SwizzleILi3ELi4ELi3EEENS4_18smem_ptr_flag_bitsILi16EEENST_INS5_IJNSA_ILi8EEESH_EEENS5_IJSH_SC_EEEEEEEvNS4_8identityES11_S1B_vS1C_EENS_8epilogue10collective18CollectiveEpilogueINS1E_23Sm100TmaWarpSpecializedILi4ELi2ELi32ELb1ELb0EEEJNS5_IJSH_SG_SH_EEENS5_IJNST_ISH_SC_EENST_INS5_IJNSA_ILi32EEESB_EEENS5_IJSC_SF_EEEEEEEESJ_SK_SJ_SK_NS1E_6fusion15FusionCallbacksIS1I_NS1Q_17LinearCombinationISJ_fSJ_fLNS_15FloatRoundStyleE2EEES1J_S1P_JEEENS4_5SM1004TMEM4LOAD26SM100_TMEM_LOAD_32dp32b32xENS4_13SM90_TMA_LOADENS12_INS13_ILi2ELi4ELi3EEES16_NST_INS5_IJS17_S1L_EEENS5_IJS1L_SC_EEEEEEENS4_39AutoVectorizingCopyWithAssumedAlignmentILi128EEENS4_14SM90_TMA_STOREES25_S27_S27_EEEvvEEEEvNT_6ParamsE)
	.align		4
        /*000c*/ 	.word	index@(__assertfail)
	.align		4
        /*0010*/ 	.word	0x00000000
	.align		4
        /*0014*/ 	.word	0xfffffffe
	.align		4
        /*0018*/ 	.word	0x00000000
	.align		4
        /*001c*/ 	.word	0xfffffffd
	.align		4
        /*0020*/ 	.word	0x00000000
	.align		4
        /*0024*/ 	.word	0xfffffffc


//--------------------- .nv.constant4             --------------------------
	.section	.nv.constant4,"a",@progbits
	.align	8
	.align		8
.nv.constant4:
        /*0000*/ 	.dword	__assertfail
	.align		8
        /*0008*/ 	.dword	__unnamed_1
	.align		8
        /*0010*/ 	.dword	__unnamed_2
	.align		8
        /*0018*/ 	.dword	_ZN39_INTERNAL_e25cced7_4_k_cu_a614193f_89404cuda3std3__45__cpo5beginE
	.align		8
        /*0020*/ 	.dword	_ZN39_INTERNAL_e25cced7_4_k_cu_a614193f_89404cuda3std3__45__cpo3endE
	.align		8
        /*0028*/ 	.dword	_ZN39_INTERNAL_e25cced7_4_k_cu_a614193f_89404cuda3std3__45__cpo6cbeginE
	.align		8
        /*0030*/ 	.dword	_ZN39_INTERNAL_e25cced7_4_k_cu_a614193f_89404cuda3std3__45__cpo4cendE
	.align		8
        /*0038*/ 	.dword	_ZN39_INTERNAL_e25cced7_4_k_cu_a614193f_89404cuda3std3__441_GLOBAL__N__e25cced7_4_k_cu_a614193f_89406ignoreE
	.align		8
        /*0040*/ 	.dword	_ZN39_INTERNAL_e25cced7_4_k_cu_a614193f_89404cuda3std3__419piecewise_constructE
	.align		8
        /*0048*/ 	.dword	_ZN39_INTERNAL_e25cced7_4_k_cu_a614193f_89404cuda3std3__48in_placeE
	.align		8
        /*0050*/ 	.dword	_ZN39_INTERNAL_e25cced7_4_k_cu_a614193f_89404cuda3std6ranges3__45__cpo4swapE
	.align		8
        /*0058*/ 	.dword	_ZN39_INTERNAL_e25cced7_4_k_cu_a614193f_89404cuda3std6ranges3__45__cpo9iter_moveE
	.align		8
        /*0060*/ 	.dword	_ZN39_INTERNAL_e25cced7_4_k_cu_a614193f_89404cute7productE
	.align		8
        /*0068*/ 	.dword	_ZN39_INTERNAL_e25cced7_4_k_cu_a614193f_89404cute1_E
	.align		8
        /*0070*/ 	.dword	$str$25
	.align		8
        /*0078*/ 	.dword	$str$26
	.align		8
        /*0080*/ 	.dword	$str$27
	.align		8
        /*0088*/ 	.dword	$str$28


//--------------------- .text._ZN7cutlass13device_kernelINS_4gemm6kernel13GemmUniversalIN4cute5tupleIJiiiiEEENS1_10collective13CollectiveMmaINS1_35MainloopSm100TmaUmmaWarpSpecializedILi5ELi2ELi4ENS5_IJNS4_1CILi2EEENSA_ILi1EEESC_EEEEENS5_IJNSA_ILi128EEENSA_ILi256EEENSA_ILi64EEEEEENS_10bfloat16_tENS5_IJlSC_lEEESJ_SK_NS4_8TiledMMAINS4_8MMA_AtomIJNS4_26SM100_MMA_F16BF16_2x1SM_SSISJ_SJ_fLi128ELi256ELNS4_4UMMA5MajorE0ELSP_0ELNSO_7ScaleInE0ELSQ_0EEEEEENS4_6LayoutINS5_IJSC_SC_SC_EEENS5_IJNSA_ILi0EEESV_SV_EEEEENS5_IJNS4_10UnderscoreESY_SY_EEEEENS4_18SM100_TMA_2SM_LOADENS4_14ComposedLayoutINS4_7SwizzleILi3ELi4ELi3EEENS4_18smem_ptr_flag_bitsILi16EEENST_INS5_IJNSA_ILi8EEESH_EEENS5_IJSH_SC_EEEEEEEvNS4_8identityES11_S1B_vS1C_EENS_8epilogue10collective18CollectiveEpilogueINS1E_23Sm100TmaWarpSpecializedILi4ELi2ELi32ELb1ELb0EEEJNS5_IJSH_SG_SH_EEENS5_IJNST_ISH_SC_EENST_INS5_IJNSA_ILi32EEESB_EEENS5_IJSC_SF_EEEEEEEESJ_SK_SJ_SK_NS1E_6fusion15FusionCallbacksIS1I_NS1Q_17LinearCombinationISJ_fSJ_fLNS_15FloatRoundStyleE2EEES1J_S1P_JEEENS4_5SM1004TMEM4LOAD26SM100_TMEM_LOAD_32dp32b32xENS4_13SM90_TMA_LOADENS12_INS13_ILi2ELi4ELi3EEES16_NST_INS5_IJS17_S1L_EEENS5_IJS1L_SC_EEEEEEENS4_39AutoVectorizingCopyWithAssumedAlignmentILi128EEENS4_14SM90_TMA_STOREES25_S27_S27_EEEvvEEEEvNT_6ParamsE --------------------------
	.section	.text._ZN7cutlass13device_kernelINS_4gemm6kernel13GemmUniversalIN4cute5tupleIJiiiiEEENS1_10collective13CollectiveMmaINS1_35MainloopSm100TmaUmmaWarpSpecializedILi5ELi2ELi4ENS5_IJNS4_1CILi2EEENSA_ILi1EEESC_EEEEENS5_IJNSA_ILi128EEENSA_ILi256EEENSA_ILi64EEEEEENS_10bfloat16_tENS5_IJlSC_lEEESJ_SK_NS4_8TiledMMAINS4_8MMA_AtomIJNS4_26SM100_MMA_F16BF16_2x1SM_SSISJ_SJ_fLi128ELi256ELNS4_4UMMA5MajorE0ELSP_0ELNSO_7ScaleInE0ELSQ_0EEEEEENS4_6LayoutINS5_IJSC_SC_SC_EEENS5_IJNSA_ILi0EEESV_SV_EEEEENS5_IJNS4_10UnderscoreESY_SY_EEEEENS4_18SM100_TMA_2SM_LOADENS4_14ComposedLayoutINS4_7SwizzleILi3ELi4ELi3EEENS4_18smem_ptr_flag_bitsILi16EEENST_INS5_IJNSA_ILi8EEESH_EEENS5_IJSH_SC_EEEEEEEvNS4_8identityES11_S1B_vS1C_EENS_8epilogue10collective18CollectiveEpilogueINS1E_23Sm100TmaWarpSpecializedILi4ELi2ELi32ELb1ELb0EEEJNS5_IJSH_SG_SH_EEENS5_IJNST_ISH_SC_EENST_INS5_IJNSA_ILi32EEESB_EEENS5_IJSC_SF_EEEEEEEESJ_SK_SJ_SK_NS1E_6fusion15FusionCallbacksIS1I_NS1Q_17LinearCombinationISJ_fSJ_fLNS_15FloatRoundStyleE2EEES1J_S1P_JEEENS4_5SM1004TMEM4LOAD26SM100_TMEM_LOAD_32dp32b32xENS4_13SM90_TMA_LOADENS12_INS13_ILi2ELi4ELi3EEES16_NST_INS5_IJS17_S1L_EEENS5_IJS1L_SC_EEEEEEENS4_39AutoVectorizingCopyWithAssumedAlignmentILi128EEENS4_14SM90_TMA_STOREES25_S27_S27_EEEvvEEEEvNT_6ParamsE,"ax",@progbits
	.align	128
.text._ZN7cutlass13device_kernelINS_4gemm6kernel13GemmUniversalIN4cute5tupleIJiiiiEEENS1_10collective13CollectiveMmaINS1_35MainloopSm100TmaUmmaWarpSpecializedILi5ELi2ELi4ENS5_IJNS4_1CILi2EEENSA_ILi1EEESC_EEEEENS5_IJNSA_ILi128EEENSA_ILi256EEENSA_ILi64EEEEEENS_10bfloat16_tENS5_IJlSC_lEEESJ_SK_NS4_8TiledMMAINS4_8MMA_AtomIJNS4_26SM100_MMA_F16BF16_2x1SM_SSISJ_SJ_fLi128ELi256ELNS4_4UMMA5MajorE0ELSP_0ELNSO_7ScaleInE0ELSQ_0EEEEEENS4_6LayoutINS5_IJSC_SC_SC_EEENS5_IJNSA_ILi0EEESV_SV_EEEEENS5_IJNS4_10UnderscoreESY_SY_EEEEENS4_18SM100_TMA_2SM_LOADENS4_14ComposedLayoutINS4_7SwizzleILi3ELi4ELi3EEENS4_18smem_ptr_flag_bitsILi16EEENST_INS5_IJNSA_ILi8EEESH_EEENS5_IJSH_SC_EEEEEEEvNS4_8identityES11_S1B_vS1C_EENS_8epilogue10collective18CollectiveEpilogueINS1E_23Sm100TmaWarpSpecializedILi4ELi2ELi32ELb1ELb0EEEJNS5_IJSH_SG_SH_EEENS5_IJNST_ISH_SC_EENST_INS5_IJNSA_ILi32EEESB_EEENS5_IJSC_SF_EEEEEEEESJ_SK_SJ_SK_NS1E_6fusion15FusionCallbacksIS1I_NS1Q_17LinearCombinationISJ_fSJ_fLNS_15FloatRoundStyleE2EEES1J_S1P_JEEENS4_5SM1004TMEM4LOAD26SM100_TMEM_LOAD_32dp32b32xENS4_13SM90_TMA_LOADENS12_INS13_ILi2ELi4ELi3EEES16_NST_INS5_IJS17_S1L_EEENS5_IJS1L_SC_EEEEEEENS4_39AutoVectorizingCopyWithAssumedAlignmentILi128EEENS4_14SM90_TMA_STOREES25_S27_S27_EEEvvEEEEvNT_6ParamsE:
        .type           _ZN7cutlass13device_kernelINS_4gemm6kernel13GemmUniversalIN4cute5tupleIJiiiiEEENS1_10collective13CollectiveMmaINS1_35MainloopSm100TmaUmmaWarpSpecializedILi5ELi2ELi4ENS5_IJNS4_1CILi2EEENSA_ILi1EEESC_EEEEENS5_IJNSA_ILi128EEENSA_ILi256EEENSA_ILi64EEEEEENS_10bfloat16_tENS5_IJlSC_lEEESJ_SK_NS4_8TiledMMAINS4_8MMA_AtomIJNS4_26SM100_MMA_F16BF16_2x1SM_SSISJ_SJ_fLi128ELi256ELNS4_4UMMA5MajorE0ELSP_0ELNSO_7ScaleInE0ELSQ_0EEEEEENS4_6LayoutINS5_IJSC_SC_SC_EEENS5_IJNSA_ILi0EEESV_SV_EEEEENS5_IJNS4_10UnderscoreESY_SY_EEEEENS4_18SM100_TMA_2SM_LOADENS4_14ComposedLayoutINS4_7SwizzleILi3ELi4ELi3EEENS4_18smem_ptr_flag_bitsILi16EEENST_INS5_IJNSA_ILi8EEESH_EEENS5_IJSH_SC_EEEEEEEvNS4_8identityES11_S1B_vS1C_EENS_8epilogue10collective18CollectiveEpilogueINS1E_23Sm100TmaWarpSpecializedILi4ELi2ELi32ELb1ELb0EEEJNS5_IJSH_SG_SH_EEENS5_IJNST_ISH_SC_EENST_INS5_IJNSA_ILi32EEESB_EEENS5_IJSC_SF_EEEEEEEESJ_SK_SJ_SK_NS1E_6fusion15FusionCallbacksIS1I_NS1Q_17LinearCombinationISJ_fSJ_fLNS_15FloatRoundStyleE2EEES1J_S1P_JEEENS4_5SM1004TMEM4LOAD26SM100_TMEM_LOAD_32dp32b32xENS4_13SM90_TMA_LOADENS12_INS13_ILi2ELi4ELi3EEES16_NST_INS5_IJS17_S1L_EEENS5_IJS1L_SC_EEEEEEENS4_39AutoVectorizingCopyWithAssumedAlignmentILi128EEENS4_14SM90_TMA_STOREES25_S27_S27_EEEvvEEEEvNT_6ParamsE,@function
        .size           _ZN7cutlass13device_kernelINS_4gemm6kernel13GemmUniversalIN4cute5tupleIJiiiiEEENS1_10collective13CollectiveMmaINS1_35MainloopSm100TmaUmmaWarpSpecializedILi5ELi2ELi4ENS5_IJNS4_1CILi2EEENSA_ILi1EEESC_EEEEENS5_IJNSA_ILi128EEENSA_ILi256EEENSA_ILi64EEEEEENS_10bfloat16_tENS5_IJlSC_lEEESJ_SK_NS4_8TiledMMAINS4_8MMA_AtomIJNS4_26SM100_MMA_F16BF16_2x1SM_SSISJ_SJ_fLi128ELi256ELNS4_4UMMA5MajorE0ELSP_0ELNSO_7ScaleInE0ELSQ_0EEEEEENS4_6LayoutINS5_IJSC_SC_SC_EEENS5_IJNSA_ILi0EEESV_SV_EEEEENS5_IJNS4_10UnderscoreESY_SY_EEEEENS4_18SM100_TMA_2SM_LOADENS4_14ComposedLayoutINS4_7SwizzleILi3ELi4ELi3EEENS4_18smem_ptr_flag_bitsILi16EEENST_INS5_IJNSA_ILi8EEESH_EEENS5_IJSH_SC_EEEEEEEvNS4_8identityES11_S1B_vS1C_EENS_8epilogue10collective18CollectiveEpilogueINS1E_23Sm100TmaWarpSpecializedILi4ELi2ELi32ELb1ELb0EEEJNS5_IJSH_SG_SH_EEENS5_IJNST_ISH_SC_EENST_INS5_IJNSA_ILi32EEESB_EEENS5_IJSC_SF_EEEEEEEESJ_SK_SJ_SK_NS1E_6fusion15FusionCallbacksIS1I_NS1Q_17LinearCombinationISJ_fSJ_fLNS_15FloatRoundStyleE2EEES1J_S1P_JEEENS4_5SM1004TMEM4LOAD26SM100_TMEM_LOAD_32dp32b32xENS4_13SM90_TMA_LOADENS12_INS13_ILi2ELi4ELi3EEES16_NST_INS5_IJS17_S1L_EEENS5_IJS1L_SC_EEEEEEENS4_39AutoVectorizingCopyWithAssumedAlignmentILi128EEENS4_14SM90_TMA_STOREES25_S27_S27_EEEvvEEEEvNT_6ParamsE,(.L_x_200 - _ZN7cutlass13device_kernelINS_4gemm6kernel13GemmUniversalIN4cute5tupleIJiiiiEEENS1_10collective13CollectiveMmaINS1_35MainloopSm100TmaUmmaWarpSpecializedILi5ELi2ELi4ENS5_IJNS4_1CILi2EEENSA_ILi1EEESC_EEEEENS5_IJNSA_ILi128EEENSA_ILi256EEENSA_ILi64EEEEEENS_10bfloat16_tENS5_IJlSC_lEEESJ_SK_NS4_8TiledMMAINS4_8MMA_AtomIJNS4_26SM100_MMA_F16BF16_2x1SM_SSISJ_SJ_fLi128ELi256ELNS4_4UMMA5MajorE0ELSP_0ELNSO_7ScaleInE0ELSQ_0EEEEEENS4_6LayoutINS5_IJSC_SC_SC_EEENS5_IJNSA_ILi0EEESV_SV_EEEEENS5_IJNS4_10UnderscoreESY_SY_EEEEENS4_18SM100_TMA_2SM_LOADENS4_14ComposedLayoutINS4_7SwizzleILi3ELi4ELi3EEENS4_18smem_ptr_flag_bitsILi16EEENST_INS5_IJNSA_ILi8EEESH_EEENS5_IJSH_SC_EEEEEEEvNS4_8identityES11_S1B_vS1C_EENS_8epilogue10collective18CollectiveEpilogueINS1E_23Sm100TmaWarpSpecializedILi4ELi2ELi32ELb1ELb0EEEJNS5_IJSH_SG_SH_EEENS5_IJNST_ISH_SC_EENST_INS5_IJNSA_ILi32EEESB_EEENS5_IJSC_SF_EEEEEEEESJ_SK_SJ_SK_NS1E_6fusion15FusionCallbacksIS1I_NS1Q_17LinearCombinationISJ_fSJ_fLNS_15FloatRoundStyleE2EEES1J_S1P_JEEENS4_5SM1004TMEM4LOAD26SM100_TMEM_LOAD_32dp32b32xENS4_13SM90_TMA_LOADENS12_INS13_ILi2ELi4ELi3EEES16_NST_INS5_IJS17_S1L_EEENS5_IJS1L_SC_EEEEEEENS4_39AutoVectorizingCopyWithAssumedAlignmentILi128EEENS4_14SM90_TMA_STOREES25_S27_S27_EEEvvEEEEvNT_6ParamsE)
        .other          _ZN7cutlass13device_kernelINS_4gemm6kernel13GemmUniversalIN4cute5tupleIJiiiiEEENS1_10collective13CollectiveMmaINS1_35MainloopSm100TmaUmmaWarpSpecializedILi5ELi2ELi4ENS5_IJNS4_1CILi2EEENSA_ILi1EEESC_EEEEENS5_IJNSA_ILi128EEENSA_ILi256EEENSA_ILi64EEEEEENS_10bfloat16_tENS5_IJlSC_lEEESJ_SK_NS4_8TiledMMAINS4_8MMA_AtomIJNS4_26SM100_MMA_F16BF16_2x1SM_SSISJ_SJ_fLi128ELi256ELNS4_4UMMA5MajorE0ELSP_0ELNSO_7ScaleInE0ELSQ_0EEEEEENS4_6LayoutINS5_IJSC_SC_SC_EEENS5_IJNSA_ILi0EEESV_SV_EEEEENS5_IJNS4_10UnderscoreESY_SY_EEEEENS4_18SM100_TMA_2SM_LOADENS4_14ComposedLayoutINS4_7SwizzleILi3ELi4ELi3EEENS4_18smem_ptr_flag_bitsILi16EEENST_INS5_IJNSA_ILi8EEESH_EEENS5_IJSH_SC_EEEEEEEvNS4_8identityES11_S1B_vS1C_EENS_8epilogue10collective18CollectiveEpilogueINS1E_23Sm100TmaWarpSpecializedILi4ELi2ELi32ELb1ELb0EEEJNS5_IJSH_SG_SH_EEENS5_IJNST_ISH_SC_EENST_INS5_IJNSA_ILi32EEESB_EEENS5_IJSC_SF_EEEEEEEESJ_SK_SJ_SK_NS1E_6fusion15FusionCallbacksIS1I_NS1Q_17LinearCombinationISJ_fSJ_fLNS_15FloatRoundStyleE2EEES1J_S1P_JEEENS4_5SM1004TMEM4LOAD26SM100_TMEM_LOAD_32dp32b32xENS4_13SM90_TMA_LOADENS12_INS13_ILi2ELi4ELi3EEES16_NST_INS5_IJS17_S1L_EEENS5_IJS1L_SC_EEEEEEENS4_39AutoVectorizingCopyWithAssumedAlignmentILi128EEENS4_14SM90_TMA_STOREES25_S27_S27_EEEvvEEEEvNT_6ParamsE,@"STO_CUDA_ENTRY STV_DEFAULT"
_ZN7cutlass13device_kernelINS_4gemm6kernel13GemmUniversalIN4cute5tupleIJiiiiEEENS1_10collective13CollectiveMmaINS1_35MainloopSm100TmaUmmaWarpSpecializedILi5ELi2ELi4ENS5_IJNS4_1CILi2EEENSA_ILi1EEESC_EEEEENS5_IJNSA_ILi128EEENSA_ILi256EEENSA_ILi64EEEEEENS_10bfloat16_tENS5_IJlSC_lEEESJ_SK_NS4_8TiledMMAINS4_8MMA_AtomIJNS4_26SM100_MMA_F16BF16_2x1SM_SSISJ_SJ_fLi128ELi256ELNS4_4UMMA5MajorE0ELSP_0ELNSO_7ScaleInE0ELSQ_0EEEEEENS4_6LayoutINS5_IJSC_SC_SC_EEENS5_IJNSA_ILi0EEESV_SV_EEEEENS5_IJNS4_10UnderscoreESY_SY_EEEEENS4_18SM100_TMA_2SM_LOADENS4_14ComposedLayoutINS4_7SwizzleILi3ELi4ELi3EEENS4_18smem_ptr_flag_bitsILi16EEENST_INS5_IJNSA_ILi8EEESH_EEENS5_IJSH_SC_EEEEEEEvNS4_8identityES11_S1B_vS1C_EENS_8epilogue10collective18CollectiveEpilogueINS1E_23Sm100TmaWarpSpecializedILi4ELi2ELi32ELb1ELb0EEEJNS5_IJSH_SG_SH_EEENS5_IJNST_ISH_SC_EENST_INS5_IJNSA_ILi32EEESB_EEENS5_IJSC_SF_EEEEEEEESJ_SK_SJ_SK_NS1E_6fusion15FusionCallbacksIS1I_NS1Q_17LinearCombinationISJ_fSJ_fLNS_15FloatRoundStyleE2EEES1J_S1P_JEEENS4_5SM1004TMEM4LOAD26SM100_TMEM_LOAD_32dp32b32xENS4_13SM90_TMA_LOADENS12_INS13_ILi2ELi4ELi3EEES16_NST_INS5_IJS17_S1L_EEENS5_IJS1L_SC_EEEEEEENS4_39AutoVectorizingCopyWithAssumedAlignmentILi128EEENS4_14SM90_TMA_STOREES25_S27_S27_EEEvvEEEEvNT_6ParamsE:
[----:B------:R-:W1:Y:S01]  /*0000*/  LDC R1, c[0x0][0x37c] ;  /* 0x0000df00ff017b82 */ /* 0x000e620000000800 */
[----:B------:R-:W2:Y:S01]  /*0010*/  S2R R105, SR_TID.X ;  /* 0x0000000000697919 */ /* 0x000ea20000002100 */
[----:B------:R-:W3:Y:S06]  /*0020*/  LDCU.64 UR6, c[0x0][0x890] ;  /* 0x00011200ff0677ac */ /* 0x000eec0008000a00 */
[----:B------:R-:W4:Y:S01]  /*0030*/  S2UR UR37, SR_CgaCtaId ;  /* 0x00000000002579c3 */ /* 0x000f220000008800 */
[----:B------:R-:W-:Y:S02]  /*0040*/  PRMT R92, RZ, 0x7610, R92 ;  /* 0x00007610ff5c7816 */ /* 0x000fe4000000005c */
[----:B------:R-:W-:Y:S01]  /*0050*/  ELECT P1, URZ, PT ;  /* 0x0000000000ff782f */ /* 0x000fe20003820000 */
[----:B------:R-:W1:Y:S01]  /*0060*/  LDCU.64 UR46, c[0x0][0x358] ;  /* 0x00006b00ff2e77ac */ /* 0x000e620008000a00 */
[----:B---3--:R-:W-:-:S04]  /*0070*/  UISETP.NE.U32.AND UP0, UPT, UR6, URZ, UPT ;  /* 0x000000ff0600728c */ /* 0x008fc8000bf05070 */
[----:B------:R-:W-:Y:S02]  /*0080*/  UISETP.NE.AND.EX UP0, UPT, UR7, URZ, UPT, UP0 ;  /* 0x000000ff0700728c */ /* 0x000fe4000bf05300 */
[----:B----4-:R-:W-:Y:S02]  /*0090*/  ULOP3.LUT UR5, UR37, 0x1, URZ, 0xc0, !UPT ;  /* 0x0000000125057892 */ /* 0x010fe4000f8ec0ff */
[----:B------:R-:W-:Y:S01]  /*00a0*/  ULOP3.LUT UR4, UR37, 0x1, URZ, 0x3c, !UPT ;  /* 0x0000000125047892 */ /* 0x000fe2000f8e3cff */
[----:B--2---:R-:W-:-:S05]  /*00b0*/  SHF.R.U32.HI R96, RZ, 0x5, R105 ;  /* 0x00000005ff607819 */ /* 0x004fca0000011669 */
[----:B------:R-:W2:Y:S02]  /*00c0*/  SHFL.IDX PT, R0, R96, RZ, 0x1f ;  /* 0x00001fff60007589 */ /* 0x000ea400000e0000 */
[----:B--2---:R-:W-:Y:S01]  /*00d0*/  R2UR UR10, R0 ;  /* 0x00000000000a72ca */ /* 0x004fe200000e0000 */
[----:B-1----:R-:W-:-:S14]  /*00e0*/  BRA.U UP0, `(.L_x_0) ;  /* 0x00000001002c7547 */ /* 0x002fdc000b800000 */
[----:B------:R-:W1:Y:S02]  /*00f0*/  LDCU.64 UR8, c[0x0][0x888] ;  /* 0x00011100ff0877ac */ /* 0x000e640008000a00 */
[----:B-1----:R-:W-:-:S04]  /*0100*/  UISETP.NE.U32.AND UP0, UPT, UR8, URZ, UPT ;  /* 0x000000ff0800728c */ /* 0x002fc8000bf05070 */
[----:B------:R-:W-:-:S09]  /*0110*/  UISETP.NE.AND.EX UP0, UPT, UR9, URZ, UPT, UP0 ;  /* 0x000000ff0900728c */ /* 0x000fd2000bf05300 */
[----:B------:R-:W-:Y:S05]  /*0120*/  BRA.U !UP0, `(.L_x_1) ;  /* 0x0000000108107547 */ /* 0x000fea000b800000 */
[----:B------:R-:W1:Y:S02]  /*0130*/  LDC.64 R2, c[0x0][0x888] ;  /* 0x00022200ff027b82 */ /* 0x000e640000000a00 */
[----:B-1----:R1:W5:Y:S01]  /*0140*/  LDG.E R49, desc[UR46][R2.64] ;  /* 0x0000002e02317981 */ /* 0x002362000c1e1900 */
[----:B------:R-:W-:Y:S01]  /*0150*/  HFMA2 R92, -RZ, RZ, 0, 5.9604644775390625e-08 ;  /* 0x00000001ff5c7431 */ /* 0x000fe200000001ff */
[----:B------:R-:W-:Y:S05]  /*0160*/  BRA `(.L_x_0) ;  /* 0x00000000000c7947 */ /* 0x000fea0003800000 */
.L_x_1:
[----:B------:R-:W1:Y:S01]  /*0170*/  LDCU UR8, c[0x0][0x880] ;  /* 0x00011000ff0877ac */ /* 0x000e620008000800 */
[----:B------:R-:W-:Y:S01]  /*0180*/  HFMA2 R92, -RZ, RZ, 0, 5.9604644775390625e-08 ;  /* 0x00000001ff5c7431 */ /* 0x000fe200000001ff */
[----:B-1----:R-:W-:-:S07]  /*0190*/  MOV R49, UR8 ;  /* 0x0000000800317c02 */ /* 0x002fce0008000f00 */
.L_x_0:
[----:B------:R-:W2:Y:S02]  /*01a0*/  LDCU.64 UR8, c[0x0][0x8b0] ;  /* 0x00011600ff0877ac */ /* 0x000ea40008000a00 */
[----:B--2---:R-:W-:-:S04]  /*01b0*/  UISETP.NE.U32.AND UP0, UPT, UR8, URZ, UPT ;  /* 0x000000ff0800728c */ /* 0x004fc8000bf05070 */
[----:B------:R-:W-:-:S09]  /*01c0*/  UISETP.NE.AND.EX UP0, UPT, UR9, URZ, UPT, UP0 ;  /* 0x000000ff0900728c */ /* 0x000fd2000bf05300 */
[----:B------:R-:W-:Y:S05]  /*01d0*/  BRA.U UP0, `(.L_x_2) ;  /* 0x0000000100247547 */ /* 0x000fea000b800000 */
[----:B------:R-:W2:Y:S02]  /*01e0*/  LDCU.64 UR8, c[0x0][0x8a8] ;  /* 0x00011500ff0877ac */ /* 0x000ea40008000a00 */
[----:B--2---:R-:W-:-:S04]  /*01f0*/  UISETP.NE.U32.AND UP0, UPT, UR8, URZ, UPT ;  /* 0x000000ff0800728c */ /* 0x004fc8000bf05070 */
[----:B------:R-:W-:-:S09]  /*0200*/  UISETP.NE.AND.EX UP0, UPT, UR9, URZ, UPT, UP0 ;  /* 0x000000ff0900728c */ /* 0x000fd2000bf05300 */
[----:B------:R-:W-:Y:S05]  /*0210*/  BRA.U !UP0, `(.L_x_3) ;  /* 0x00000001080c7547 */ /* 0x000fea000b800000 */
[----:B-1----:R-:W1:Y:S02]  /*0220*/  LDC.64 R2, c[0x0][0x8a8] ;  /* 0x00022a00ff027b82 */ /* 0x002e640000000a00 */
[----:B-1----:R2:W5:Y:S01]  /*0230*/  LDG.E R47, desc[UR46][R2.64] ;  /* 0x0000002e022f7981 */ /* 0x002562000c1e1900 */
[----:B------:R-:W-:Y:S05]  /*0240*/  BRA `(.L_x_2) ;  /* 0x0000000000087947 */ /* 0x000fea0003800000 */
.L_x_3:
[----:B------:R-:W2:Y:S02]  /*0250*/  LDCU UR8, c[0x0][0x8a0] ;  /* 0x00011400ff0877ac */ /* 0x000ea40008000800 */
[----:B--2---:R-:W-:Y:S02]  /*0260*/  MOV R47, UR8 ;  /* 0x00000008002f7c02 */ /* 0x004fe40008000f00 */
.L_x_2:
[----:B------:R-:W-:Y:S01]  /*0270*/  IMAD.U32 R0, RZ, RZ, UR10 ;  /* 0x0000000aff007e24 */ /* 0x000fe2000f8e00ff */
[----:B------:R-:W-:Y:S04]  /*0280*/  BSSY.RECONVERGENT B0, `(.L_x_4) ;  /* 0x000000c000007945 */ /* 0x000fe80003800200 */
[C---:B------:R-:W-:Y:S02]  /*0290*/  ISETP.NE.OR P2, PT, R0.reuse, 0x1, !P1 ;  /* 0x000000010000780c */ /* 0x040fe40004f45670 */
[----:B------:R-:W-:-:S11]  /*02a0*/  ISETP.NE.OR P0, PT, R0, 0x3, !P1 ;  /* 0x000000030000780c */ /* 0x000fd60004f05670 */
[----:B------:R-:W-:Y:S05]  /*02b0*/  @P2 BRA `(.L_x_5) ;  /* 0x0000000000202947 */ /* 0x000fea0003800000 */
[----:B------:R-:W3:Y:S02]  /*02c0*/  LDCU.64 UR8, c[0x0][0x348] ;  /* 0x00006900ff0877ac */ /* 0x000ee40008000a00 */
[----:B---3--:R-:W-:Y:S02]  /*02d0*/  UIADD3 UR12, UP1, UPT, UR8, 0x80, URZ ;  /* 0x00000080080c7890 */ /* 0x008fe4000ff3e0ff */
[----:B------:R-:W-:Y:S02]  /*02e0*/  UIADD3 UR8, UP0, UPT, UR8, 0x180, URZ ;  /* 0x0000018008087890 */ /* 0x000fe4000ff1e0ff */
[----:B------:R-:W-:Y:S02]  /*02f0*/  UIADD3.X UR13, UPT, UPT, URZ, UR9, URZ, UP1, !UPT ;  /* 0x00000009ff0d7290 */ /* 0x000fe40008ffe4ff */
[----:B------:R-:W-:-:S07]  /*0300*/  UIADD3.X UR9, UPT, UPT, URZ, UR9, URZ, UP0, !UPT ;  /* 0x00000009ff097290 */ /* 0x000fce00087fe4ff */
[----:B------:R3:W-:Y:S02]  /*0310*/  UTMACCTL.PF [UR12] ;  /* 0x000000000c0079b9 */ /* 0x0007e40008040000 */
[----:B------:R3:W-:Y:S02]  /*0320*/  UTMACCTL.PF [UR8] ;  /* 0x00000000080079b9 */ /* 0x0007e40008040000 */
[----:B---3--:R-:W-:Y:S01]  /*0330*/  NOP ;  /* 0x0000000000007918 */ /* 0x008fe20000000000 */
.L_x_5:
[----:B------:R-:W-:Y:S05]  /*0340*/  BSYNC.RECONVERGENT B0 ;  /* 0x0000000000007941 */ /* 0x000fea0003800200 */
.L_x_4:
[----:B------:R-:W-:Y:S04]  /*0350*/  BSSY.RECONVERGENT B0, `(.L_x_6) ;  /* 0x000000a000007945 */ /* 0x000fe80003800200 */
        /* <DEDUP_REMOVED lines=9> */
.L_x_7:
[----:B------:R-:W-:Y:S05]  /*03f0*/  BSYNC.RECONVERGENT B0 ;  /* 0x0000000000007941 */ /* 0x000fea0003800200 */
.L_x_6:
[----:B------:R-:W3:Y:S01]  /*0400*/  LDCU.64 UR8, c[0x0][0x888] ;  /* 0x00011100ff0877ac */ /* 0x000ee20008000a00 */
[----:B------:R-:W-:Y:S02]  /*0410*/  UISETP.EQ.U32.AND UP1, UPT, UR6, URZ, UPT ;  /* 0x000000ff0600728c */ /* 0x000fe4000bf22070 */
[----:B------:R-:W-:Y:S02]  /*0420*/  UPLOP3.LUT UP5, UPT, UPT, UPT, UPT, 0x80, 0x8 ;  /* 0x000000000008789c */ /* 0x000fe40003faf070 */
[----:B---3--:R-:W-:-:S04]  /*0430*/  UISETP.NE.U32.AND UP0, UPT, UR8, URZ, UPT ;  /* 0x000000ff0800728c */ /* 0x008fc8000bf05070 */
[----:B------:R-:W-:-:S04]  /*0440*/  UISETP.NE.AND.EX UP0, UPT, UR9, URZ, UPT, UP0 ;  /* 0x000000ff0900728c */ /* 0x000fc8000bf05300 */
[----:B------:R-:W-:-:S04]  /*0450*/  UISETP.EQ.OR.EX UP2, UPT, UR7, URZ, !UP0, UP1 ;  /* 0x000000ff0700728c */ /* 0x000fc8000c742710 */
[----:B------:R-:W-:-:S05]  /*0460*/  UP2UR UR50, UPR, URZ, 0x4 ;  /* 0x00000004ff327883 */ /* 0x000fca0008000000 */
[----:B------:R-:W-:Y:S07]  /*0470*/  BRA.U !UP2, `(.L_x_8) ;  /* 0x000000010a207547 */ /* 0x000fee000b800000 */
[----:B------:R-:W-:Y:S01]  /*0480*/  UISETP.NE.U32.AND UP2, UPT, UR6, URZ, UPT ;  /* 0x000000ff0600728c */ /* 0x000fe2000bf45070 */
[----:B-----5:R-:W-:Y:S01]  /*0490*/  FSETP.NEU.AND P0, PT, R49, RZ, PT ;  /* 0x000000ff3100720b */ /* 0x020fe20003f0d000 */
[----:B------:R-:W-:Y:S02]  /*04a0*/  USEL UR6, URZ, 0xffffffff, UP0 ;  /* 0xffffffffff067887 */ /* 0x000fe40008000000 */
[----:B------:R-:W-:-:S10]  /*04b0*/  UISETP.NE.AND.EX UP2, UPT, UR7, URZ, UPT, UP2 ;  /* 0x000000ff0700728c */ /* 0x000fd4000bf45320 */
[----:B------:R-:W-:Y:S01]  /*04c0*/  VOTEU.ANY UP1, P0 ;  /* 0x0000000000ff7886 */ /* 0x000fe20000020100 */
[----:B------:R-:W-:-:S04]  /*04d0*/  @!UP2 USEL UR6, URZ, 0xffffffff, UP1 ;  /* 0xffffffffff06a887 */ /* 0x000fc80008800000 */
[----:B------:R-:W-:-:S04]  /*04e0*/  ULOP3.LUT UR6, UR6, 0x1, URZ, 0xc0, !UPT ;  /* 0x0000000106067892 */ /* 0x000fc8000f8ec0ff */
[----:B------:R-:W-:-:S11]  /*04f0*/  UISETP.NE.U32.AND UP5, UPT, UR6, 0x1, UPT ;  /* 0x000000010600788c */ /* 0x000fd6000bfa5070 */
.L_x_8:
[----:B------:R-:W3:Y:S01]  /*0500*/  SHFL.IDX PT, R0, R96, RZ, 0x1f ;  /* 0x00001fff60007589 */ /* 0x000ee200000e0000 */
[----:B------:R-:W-:-:S04]  /*0510*/  UISETP.NE.AND UP1, UPT, UR10, 0x2, UPT ;  /* 0x000000020a00788c */ /* 0x000fc8000bf25270 */
[----:B------:R-:W-:Y:S02]  /*0520*/  UISETP.EQ.AND UP2, UPT, UR5, URZ, !UP1 ;  /* 0x000000ff0500728c */ /* 0x000fe4000cf42270 */
[----:B------:R-:W-:-:S04]  /*0530*/  USEL UR6, URZ, 0x1, UP1 ;  /* 0x00000001ff067887 */ /* 0x000fc80008800000 */
[----:B------:R-:W-:Y:S02]  /*0540*/  PLOP3.LUT P5, PT, P1, PT, UP2, 0x80, 0x8 ;  /* 0x000000000008781c */ /* 0x000fe40000faf028 */
[----:B---3--:R-:W-:-:S13]  /*0550*/  ISETP.NE.AND P0, PT, R0, RZ, PT ;  /* 0x000000ff0000720c */ /* 0x008fda0003f05270 */
[----:B------:R-:W-:Y:S05]  /*0560*/  @P0 BRA `(.L_x_9) ;  /* 0x00000000004c0947 */ /* 0x000fea0003800000 */
[----:B------:R-:W-:Y:S01]  /*0570*/  UMOV UR8, 0x400 ;  /* 0x0000040000087882 */ /* 0x000fe20000000000 */
[----:B------:R-:W-:Y:S01]  /*0580*/  UMOV UR7, 0x1 ;  /* 0x0000000100077882 */ /* 0x000fe20000000000 */
[----:B------:R-:W-:Y:S02]  /*0590*/  ULEA UR8, UR37, UR8, 0x18 ;  /* 0x0000000825087291 */ /* 0x000fe4000f8ec0ff */
[----:B------:R-:W-:-:S04]  /*05a0*/  UIADD3 UR12, UPT, UPT, -UR7, 0x100000, URZ ;  /* 0x00100000070c7890 */ /* 0x000fc8000fffe1ff */
[----:B------:R-:W-:Y:S02]  /*05b0*/  USHF.L.U32 UR13, UR12, 0xb, URZ ;  /* 0x0000000b0c0d7899 */ /* 0x000fe400080006ff */
[----:B------:R-:W-:Y:S01]  /*05c0*/  USHF.L.U32 UR12, UR12, 0x1, URZ ;  /* 0x000000010c0c7899 */ /* 0x000fe200080006ff */
[----:B------:R-:W-:Y:S01]  /*05d0*/  ELECT P0, URZ, PT ;  /* 0x0000000000ff782f */ /* 0x000fe20003800000 */
[----:B------:R-:W3:Y:S10]  /*05e0*/  FENCE.VIEW.ASYNC.S ;  /* 0x00000000000073c6 */ /* 0x000ef40000000000 */
[----:B---3--:R3:W4:Y:S01]  /*05f0*/  SYNCS.EXCH.64 URZ, [UR8], UR12 ;  /* 0x0000000c08ff75b2 */ /* 0x0087220008000100 */
[----:B------:R3:W1:Y:S01]  /*0600*/  SYNCS.EXCH.64 URZ, [UR8+0x28], UR12 ;  /* 0x0000280c08ff75b2 */ /* 0x0006620008000100 */
        /* <DEDUP_REMOVED lines=8> */
[----:B------:R-:W-:Y:S01]  /*0690*/  NOP ;  /* 0x0000000000007918 */ /* 0x000fe20000000000 */
.L_x_9:
[----:B------:R-:W2:Y:S01]  /*06a0*/  SHFL.IDX PT, R0, R96, RZ, 0x1f ;  /* 0x00001fff60007589 */ /* 0x000ea200000e0000 */
[----:B------:R-:W-:Y:S01]  /*06b0*/  NOP ;  /* 0x0000000000007918 */ /* 0x000fe20000000000 */
[----:B--2---:R-:W-:-:S13]  /*06c0*/  ISETP.NE.AND P0, PT, R0, 0x1, PT ;  /* 0x000000010000780c */ /* 0x004fda0003f05270 */
[----:B------:R-:W-:Y:S05]  /*06d0*/  @P0 BRA `(.L_x_10) ;  /* 0x0000000000540947 */ /* 0x000fea0003800000 */
[----:B------:R-:W-:Y:S01]  /*06e0*/  UMOV UR9, 0x400 ;  /* 0x0000040000097882 */ /* 0x000fe20000000000 */
[----:B---3--:R-:W-:Y:S01]  /*06f0*/  UMOV UR8, 0x20 ;  /* 0x0000002000087882 */ /* 0x008fe20000000000 */
[----:B------:R-:W-:Y:S01]  /*0700*/  UMOV UR7, 0x80 ;  /* 0x0000008000077882 */ /* 0x000fe20000000000 */
[----:B------:R-:W-:Y:S02]  /*0710*/  ULEA UR9, UR37, UR9, 0x18 ;  /* 0x0000000925097291 */ /* 0x000fe4000f8ec0ff */
[----:B------:R-:W-:-:S04]  /*0720*/  UIADD3 UR12, UPT, UPT, -UR8, 0x100000, URZ ;  /* 0x00100000080c7890 */ /* 0x000fc8000fffe1ff */
[----:B------:R-:W-:Y:S02]  /*0730*/  USHF.L.U32 UR13, UR12, 0xb, URZ ;  /* 0x0000000b0c0d7899 */ /* 0x000fe400080006ff */
[----:B------:R-:W-:Y:S02]  /*0740*/  USHF.L.U32 UR12, UR12, 0x1, URZ ;  /* 0x000000010c0c7899 */ /* 0x000fe400080006ff */
[----:B------:R-:W-:-:S04]  /*0750*/  UIADD3 UR14, UPT, UPT, -UR7, 0x100000, URZ ;  /* 0x00100000070e7890 */ /* 0x000fc8000fffe1ff */
[----:B------:R-:W-:Y:S02]  /*0760*/  USHF.L.U32 UR15, UR14, 0xb, URZ ;  /* 0x0000000b0e0f7899 */ /* 0x000fe400080006ff */
[----:B------:R-:W-:Y:S01]  /*0770*/  USHF.L.U32 UR14, UR14, 0x1, URZ ;  /* 0x000000010e0e7899 */ /* 0x000fe200080006ff */
[----:B------:R-:W-:Y:S01]  /*0780*/  ELECT P0, URZ, PT ;  /* 0x0000000000ff782f */ /* 0x000fe20003800000 */
[----:B------:R-:W2:Y:S02]  /*0790*/  FENCE.VIEW.ASYNC.S ;  /* 0x00000000000073c6 */ /* 0x000ea40000000000 */
[----:B--2---:R2:W3:Y:S08]  /*07a0*/  SYNCS.EXCH.64 URZ, [UR9+0x50], UR12 ;  /* 0x0000500c09ff75b2 */ /* 0x0044f00008000100 */
        /* <DEDUP_REMOVED lines=8> */
.L_x_10:
[----:B------:R-:W4:Y:S01]  /*0830*/  SHFL.IDX PT, R0, R96, RZ, 0x1f ;  /* 0x00001fff60007589 */ /* 0x000f2200000e0000 */
[----:B------:R-:W-:Y:S01]  /*0840*/  NOP ;  /* 0x0000000000007918 */ /* 0x000fe20000000000 */
[----:B----4-:R-:W-:-:S13]  /*0850*/  ISETP.NE.AND P0, PT, R0, 0x3, PT ;  /* 0x000000030000780c */ /* 0x010fda0003f05270 */
[----:B------:R-:W-:Y:S05]  /*0860*/  @P0 BRA `(.L_x_11) ;  /* 0x00000000002c0947 */ /* 0x000fea0003800000 */
[----:B---3--:R-:W-:Y:S01]  /*0870*/  UMOV UR8, 0x400 ;  /* 0x0000040000087882 */ /* 0x008fe20000000000 */
[----:B------:R-:W-:Y:S01]  /*0880*/  UMOV UR7, 0x20 ;  /* 0x0000002000077882 */ /* 0x000fe20000000000 */
[----:B------:R-:W-:Y:S02]  /*0890*/  ULEA UR8, UR37, UR8, 0x18 ;  /* 0x0000000825087291 */ /* 0x000fe4000f8ec0ff */
[----:B--2---:R-:W-:-:S04]  /*08a0*/  UIADD3 UR12, UPT, UPT, -UR7, 0x100000, URZ ;  /* 0x00100000070c7890 */ /* 0x004fc8000fffe1ff */
[----:B------:R-:W-:Y:S02]  /*08b0*/  USHF.L.U32 UR13, UR12, 0xb, URZ ;  /* 0x0000000b0c0d7899 */ /* 0x000fe400080006ff */
[----:B------:R-:W-:Y:S01]  /*08c0*/  USHF.L.U32 UR12, UR12, 0x1, URZ ;  /* 0x000000010c0c7899 */ /* 0x000fe200080006ff */
[----:B------:R-:W-:Y:S01]  /*08d0*/  ELECT P0, URZ, PT ;  /* 0x0000000000ff782f */ /* 0x000fe20003800000 */
[----:B------:R-:W2:Y:S10]  /*08e0*/  FENCE.VIEW.ASYNC.S ;  /* 0x00000000000073c6 */ /* 0x000eb40000000000 */
[----:B--2---:R4:W2:Y:S01]  /*08f0*/  SYNCS.EXCH.64 URZ, [UR8+0x90], UR12 ;  /* 0x0000900c08ff75b2 */ /* 0x0048a20008000100 */
[----:B------:R4:W3:Y:S02]  /*0900*/  SYNCS.EXCH.64 URZ, [UR8+0x98], UR12 ;  /* 0x0000980c08ff75b2 */ /* 0x0008e40008000100 */
[----:B----4-:R-:W-:Y:S01]  /*0910*/  NOP ;  /* 0x0000000000007918 */ /* 0x010fe20000000000 */
.L_x_11:
[----:B------:R-:W4:Y:S01]  /*0920*/  SHFL.IDX PT, R0, R96, RZ, 0x1f ;  /* 0x00001fff60007589 */ /* 0x000f2200000e0000 */
[----:B------:R-:W-:Y:S01]  /*0930*/  NOP ;  /* 0x0000000000007918 */ /* 0x000fe20000000000 */
[----:B----4-:R-:W-:-:S13]  /*0940*/  ISETP.NE.AND P0, PT, R0, 0x4, PT ;  /* 0x000000040000780c */ /* 0x010fda0003f05270 */
[----:B------:R-:W-:Y:S05]  /*0950*/  @P0 BRA `(.L_x_12) ;  /* 0x0000000000480947 */ /* 0x000fea0003800000 */
[----:B--2---:R-:W-:Y:S01]  /*0960*/  UMOV UR9, 0x1e0 ;  /* 0x000001e000097882 */ /* 0x004fe20000000000 */
[----:B---3--:R-:W-:Y:S01]  /*0970*/  UMOV UR8, 0x400 ;  /* 0x0000040000087882 */ /* 0x008fe20000000000 */
[----:B------:R-:W-:Y:S01]  /*0980*/  USEL UR9, UR9, 0x1a0, UP5 ;  /* 0x000001a009097887 */ /* 0x000fe2000a800000 */
        /* <DEDUP_REMOVED lines=10> */
[----:B--2---:R4:W2:Y:S08]  /*0a30*/  SYNCS.EXCH.64 URZ, [UR8+0xa0], UR12 ;  /* 0x0000a00c08ff75b2 */ /* 0x0048b00008000100 */
[----:B------:R4:W3:Y:S01]  /*0a40*/  SYNCS.EXCH.64 URZ, [UR8+0xb0], UR14 ;  /* 0x0000b00e08ff75b2 */ /* 0x0008e20008000100 */
[----:B------:R4:W1:Y:S01]  /*0a50*/  SYNCS.EXCH.64 URZ, [UR8+0xa8], UR12 ;  /* 0x0000a80c08ff75b2 */ /* 0x0008620008000100 */
[----:B------:R4:W1:Y:S02]  /*0a60*/  SYNCS.EXCH.64 URZ, [UR8+0xb8], UR14 ;  /* 0x0000b80e08ff75b2 */ /* 0x0008640008000100 */
[----:B----4-:R-:W-:Y:S01]  /*0a70*/  NOP ;  /* 0x0000000000007918 */ /* 0x010fe20000000000 */
.L_x_12:
[----:B------:R-:W4:Y:S01]  /*0a80*/  SHFL.IDX PT, R0, R96, RZ, 0x1f ;  /* 0x00001fff60007589 */ /* 0x000f2200000e0000 */
[----:B------:R-:W-:Y:S01]  /*0a90*/  NOP ;  /* 0x0000000000007918 */ /* 0x000fe20000000000 */
[----:B----4-:R-:W-:-:S13]  /*0aa0*/  ISETP.NE.AND P0, PT, R0, 0x5, PT ;  /* 0x000000050000780c */ /* 0x010fda0003f05270 */
[----:B------:R-:W-:Y:S05]  /*0ab0*/  @P0 BRA `(.L_x_13) ;  /* 0x0000000000540947 */ /* 0x000fea0003800000 */
[----:B--2---:R-:W-:Y:S01]  /*0ac0*/  UMOV UR9, 0x400 ;  /* 0x0000040000097882 */ /* 0x004fe20000000000 */
        /* <DEDUP_REMOVED lines=14> */
[----:B------:R4:W1:Y:S01]  /*0bb0*/  SYNCS.EXCH.64 URZ, [UR9+0xe8], UR14 ;  /* 0x0000e80e09ff75b2 */ /* 0x0008620008000100 */
[----:B------:R4:W1:Y:S01]  /*0bc0*/  SYNCS.EXCH.64 URZ, [UR9+0xd0], UR12 ;  /* 0x0000d00c09ff75b2 */ /* 0x0008620008000100 */
[----:B------:R4:W1:Y:S01]  /*0bd0*/  SYNCS.EXCH.64 URZ, [UR9+0xf0], UR14 ;  /* 0x0000f00e09ff75b2 */ /* 0x0008620008000100 */
[----:B------:R4:W1:Y:S01]  /*0be0*/  SYNCS.EXCH.64 URZ, [UR9+0xd8], UR12 ;  /* 0x0000d80c09ff75b2 */ /* 0x0008620008000100 */
[----:B------:R4:W1:Y:S02]  /*0bf0*/  SYNCS.EXCH.64 URZ, [UR9+0xf8], UR14 ;  /* 0x0000f80e09ff75b2 */ /* 0x0008640008000100 */
[----:B----4-:R-:W-:Y:S01]  /*0c00*/  NOP ;  /* 0x0000000000007918 */ /* 0x010fe20000000000 */
.L_x_13:
[----:B------:R-:W4:Y:S01]  /*0c10*/  SHFL.IDX PT, R0, R96, RZ, 0x1f ;  /* 0x00001fff60007589 */ /* 0x000f2200000e0000 */
[----:B------:R-:W-:Y:S01]  /*0c20*/  ISETP.NE.OR P1, PT, RZ, UR10, !P1 ;  /* 0x0000000aff007c0c */ /* 0x000fe2000cf25670 */
        /* <DEDUP_REMOVED lines=12> */
[----:B------:R4:W3:Y:S01]  /*0cf0*/  SYNCS.EXCH.64 URZ, [UR8+0x110], UR12 ;  /* 0x0001100c08ff75b2 */ /* 0x0008e20008000100 */
[----:B------:R4:W1:Y:S01]  /*0d00*/  SYNCS.EXCH.64 URZ, [UR8+0x108], UR12 ;  /* 0x0001080c08ff75b2 */ /* 0x0008620008000100 */
[----:B------:R4:W1:Y:S02]  /*0d10*/  SYNCS.EXCH.64 URZ, [UR8+0x118], UR12 ;  /* 0x0001180c08ff75b2 */ /* 0x0008640008000100 */
[----:B----4-:R-:W-:Y:S01]  /*0d20*/  NOP ;  /* 0x0000000000007918 */ /* 0x010fe20000000000 */
.L_x_14:
[----:B------:R-:W-:Y:S01]  /*0d30*/  VOTEU.ALL UP1, P1 ;  /* 0x0000000000ff7886 */ /* 0x000fe20000820000 */
[----:B---3--:R-:W3:Y:S01]  /*0d40*/  LDCU UR8, c[0x0][0x36c] ;  /* 0x00006d80ff0877ac */ /* 0x008ee20008000800 */
[----:B------:R-:W-:Y:S01]  /*0d50*/  NOP ;  /* 0x0000000000007918 */ /* 0x000fe20000000000 */
[----:B------:R-:W-:Y:S01]  /*0d60*/  LOP3.LUT R10, R105, 0x1f, RZ, 0xc0, !PT ;  /* 0x0000001f690a7812 */ /* 0x000fe200078ec0ff */
[----:B--2---:R-:W-:Y:S01]  /*0d70*/  UMOV UR12, 0x20 ;  /* 0x00000020000c7882 */ /* 0x004fe20000000000 */
[----:B------:R-:W-:Y:S01]  /*0d80*/  @!UP1 UMOV UR7, 0x400 ;  /* 0x0000040000079882 */ /* 0x000fe20000000000 */
[----:B------:R-:W-:-:S04]  /*0d90*/  @!UP1 UIADD3 UR12, UPT, UPT, -UR12, 0x100000, URZ ;  /* 0x001000000c0c9890 */ /* 0x000fc8000fffe1ff */
[----:B------:R-:W-:Y:S02]  /*0da0*/  @!UP1 USHF.L.U32 UR13, UR12, 0xb, URZ ;  /* 0x0000000b0c0d9899 */ /* 0x000fe400080006ff */
[----:B------:R-:W-:Y:S02]  /*0db0*/  @!UP1 USHF.L.U32 UR12, UR12, 0x1, URZ ;  /* 0x000000010c0c9899 */ /* 0x000fe400080006ff */
[----:B------:R-:W-:Y:S01]  /*0dc0*/  @!UP1 ULEA UR7, UR37, UR7, 0x18 ;  /* 0x0000000725079291 */ /* 0x000fe2000f8ec0ff */
[----:B------:R-:W-:Y:S01]  /*0dd0*/  VOTEU.ALL UP1, P1 ;  /* 0x0000000000ff7886 */ /* 0x000fe20000820000 */
[----:B------:R-:W-:Y:S01]  /*0de0*/  UISETP.NE.AND UP4, UPT, UR10, URZ, UPT ;  /* 0x000000ff0a00728c */ /* 0x000fe2000bf85270 */
[----:B------:R-:W2:Y:S09]  /*0df0*/  FENCE.VIEW.ASYNC.S ;  /* 0x00000000000073c6 */ /* 0x000eb20000000000 */
[----:B--2---:R2:W4:Y:S01]  /*0e00*/  @!UP1 SYNCS.EXCH.64 URZ, [UR7+0x120], UR12 ;  /* 0x0001200c07ff95b2 */ /* 0x0045220008000100 */
[----:B---3--:R-:W-:-:S09]  /*0e10*/  UISETP.EQ.U32.AND UP1, UPT, UR8, 0x1, UPT ;  /* 0x000000010800788c */ /* 0x008fd2000bf22070 */
[----:B------:R-:W-:Y:S05]  /*0e20*/  BRA.U !UP1, `(.L_x_15) ;  /* 0x0000000109087547 */ /* 0x000fea000b800000 */
[----:B-1--4-:R-:W-:Y:S01]  /*0e30*/  UCGABAR_ARV ;  /* 0x00000000000079c7 */ /* 0x012fe20008000000 */
[----:B------:R-:W-:Y:S05]  /*0e40*/  BRA `(.L_x_16) ;  /* 0x0000000000047947 */ /* 0x000fea0003800000 */
.L_x_15:
[----:B-1--4-:R-:W-:Y:S01]  /*0e50*/  NOP ;  /* 0x0000000000007918 */ /* 0x012fe20000000000 */
.L_x_16:
[----:B------:R-:W1:Y:S01]  /*0e60*/  S2R R15, SR_CTAID.Y ;  /* 0x00000000000f7919 */ /* 0x000e620000002600 */
[----:B------:R-:W-:-:S05]  /*0e70*/  CS2R.32 R91, SR_CgaSize ;  /* 0x00000000005b7805 */ /* 0x000fca0000008a00 */
[----:B------:R-:W-:-:S05]  /*0e80*/  IMAD R91, R91, -0xa0, RZ ;  /* 0xffffff605b5b7824 */ /* 0x000fca00078e02ff */
[----:B--2---:R-:W-:-:S14]  /*0e90*/  R2UR UR7, R91 ;  /* 0x000000005b0772ca */ /* 0x004fdc00000e0000 */
[----:B------:R-:W2:Y:S01]  /*0ea0*/  LDCU UR7, c[0x0][UR7+0x2b4] ;  /* 0x00005680070777ac */ /* 0x000ea20008000800 */
[----:B------:R-:W-:-:S05]  /*0eb0*/  CS2R.32 R0, SR_CgaSize ;  /* 0x0000000000007805 */ /* 0x000fca0000008a00 */
[----:B------:R-:W-:-:S06]  /*0ec0*/  IMAD R0, R0, -0xa0, RZ ;  /* 0xffffff6000007824 */ /* 0x000fcc00078e02ff */
[----:B------:R-:W3:Y:S01]  /*0ed0*/  LDC R0, c[0x0][R0+0x2a4] ;  /* 0x0000a90000007b82 */ /* 0x000ee20000000800 */
[----:B------:R-:W-:Y:S01]  /*0ee0*/  PRMT R8, RZ, 0x7610, R8 ;  /* 0x00007610ff087816 */ /* 0x000fe20000000008 */
[----:B------:R-:W4:Y:S01]  /*0ef0*/  S2R R9, SR_CTAID.X ;  /* 0x0000000000097919 */ /* 0x000f220000002500 */
[----:B------:R-:W-:-:S05]  /*0f00*/  CS2R.32 R91, SR_CgaSize ;  /* 0x00000000005b7805 */ /* 0x000fca0000008a00 */
[----:B------:R-:W-:-:S05]  /*0f10*/  IMAD R91, R91, -0xa0, RZ ;  /* 0xffffff605b5b7824 */ /* 0x000fca00078e02ff */
[----:B------:R-:W-:-:S14]  /*0f20*/  R2UR UR8, R91 ;  /* 0x000000005b0872ca */ /* 0x000fdc00000e0000 */
[----:B------:R-:W3:Y:S01]  /*0f30*/  LDCU UR8, c[0x0][UR8+0x2b0] ;  /* 0x00005600080877ac */ /* 0x000ee20008000800 */
[----:B------:R-:W-:Y:S01]  /*0f40*/  UISETP.NE.AND UP2, UPT, UR10, 0x2, UPT ;  /* 0x000000020a00788c */ /* 0x000fe2000bf45270 */
[----:B------:R-:W2:Y:S01]  /*0f50*/  LDC R11, c[0x0][0xb24] ;  /* 0x0002c900ff0b7b82 */ /* 0x000ea20000000800 */
[----:B------:R-:W-:-:S05]  /*0f60*/  CS2R.32 R2, SR_CgaSize ;  /* 0x0000000000027805 */ /* 0x000fca0000008a00 */
[----:B------:R-:W-:-:S06]  /*0f70*/  IMAD R2, R2, -0xa0, RZ ;  /* 0xffffff6002027824 */ /* 0x000fcc00078e02ff */
[----:B------:R-:W3:Y:S08]  /*0f80*/  LDC R2, c[0x0][R2+0x2a0] ;  /* 0x0000a80002027b82 */ /* 0x000ef00000000800 */
[----:B------:R-:W3:Y:S01]  /*0f90*/  LDC R40, c[0x0][0xb24] ;  /* 0x0002c900ff287b82 */ /* 0x000ee20000000800 */
[----:B-1----:R-:W-:-:S07]  /*0fa0*/  I2FP.F32.U32 R90, R15 ;  /* 0x0000000f005a7245 */ /* 0x002fce0000201000 */
[----:B------:R-:W1:Y:S01]  /*0fb0*/  S2UR UR36, SR_CTAID.Z ;  /* 0x00000000002479c3 */ /* 0x000e620000002700 */
[----:B--2---:R-:W-:Y:S01]  /*0fc0*/  ISETP.GE.AND P0, PT, R11, 0x1, PT ;  /* 0x000000010b00780c */ /* 0x004fe20003f06270 */
[----:B----4-:R-:W-:Y:S01]  /*0fd0*/  IMAD.MOV.U32 R14, RZ, RZ, R9 ;  /* 0x000000ffff0e7224 */ /* 0x010fe200078e0009 */
[----:B------:R-:W-:Y:S01]  /*0fe0*/  I2FP.F32.U32 R91, R9 ;  /* 0x00000009005b7245 */ /* 0x000fe20000201000 */
[----:B------:R-:W-:Y:S01]  /*0ff0*/  FMUL R90, R90, UR7 ;  /* 0x000000075a5a7c20 */ /* 0x000fe20008400000 */
[----:B------:R-:W2:Y:S03]  /*1000*/  LDCU UR7, c[0x0][0xb30] ;  /* 0x00016600ff0777ac */ /* 0x000ea60008000800 */
[----:B---3--:R-:W-:Y:S02]  /*1010*/  FMUL R91, R91, UR8 ;  /* 0x000000085b5b7c20 */ /* 0x008fe40008400000 */
[----:B------:R-:W3:Y:S08]  /*1020*/  F2I.U32.TRUNC.NTZ R90, R90 ;  /* 0x0000005a005a7305 */ /* 0x000ef0000020f000 */
[----:B------:R-:W4:Y:S01]  /*1030*/  F2I.U32.TRUNC.NTZ R91, R91 ;  /* 0x0000005b005b7305 */ /* 0x000f22000020f000 */
[----:B--2---:R-:W-:Y:S01]  /*1040*/  UISETP.NE.AND UP3, UPT, UR7, 0x1, UPT ;  /* 0x000000010700788c */ /* 0x004fe2000bf65270 */
[----:B---3--:R-:W-:-:S05]  /*1050*/  IADD3 R90, PT, PT, -R90, RZ, RZ ;  /* 0x000000ff5a5a7210 */ /* 0x008fca0007ffe1ff */
[----:B------:R-:W-:Y:S01]  /*1060*/  IMAD R90, R0, R90, R15 ;  /* 0x0000005a005a7224 */ /* 0x000fe200078e020f */
[----:B------:R-:W-:Y:S01]  /*1070*/  PRMT R0, RZ, 0x7610, R0 ;  /* 0x00007610ff007816 */ /* 0x000fe20000000000 */
[----:B----4-:R-:W-:-:S04]  /*1080*/  IMAD.MOV R91, RZ, RZ, -R91 ;  /* 0x000000ffff5b7224 */ /* 0x010fc800078e0a5b */
[----:B------:R-:W-:Y:S01]  /*1090*/  IMAD R91, R2, R91, R9 ;  /* 0x0000005b025b7224 */ /* 0x000fe200078e0209 */
[----:B-1----:R-:W-:Y:S06]  /*10a0*/  BRA.U UP4, `(.L_x_17) ;  /* 0x0000000104247547 */ /* 0x002fec000b800000 */
[----:B------:R-:W-:Y:S01]  /*10b0*/  ISETP.NE.AND P1, PT, R90, RZ, PT ;  /* 0x000000ff5a00720c */ /* 0x000fe20003f25270 */
[----:B------:R-:W-:Y:S01]  /*10c0*/  IMAD.MOV.U32 R0, RZ, RZ, 0x3 ;  /* 0x00000003ff007424 */ /* 0x000fe200078e00ff */
[C---:B------:R-:W-:Y:S02]  /*10d0*/  LOP3.LUT R2, R91.reuse, 0xfffffffe, RZ, 0xc0, !PT ;  /* 0xfffffffe5b027812 */ /* 0x040fe400078ec0ff */
[----:B------:R-:W-:Y:S02]  /*10e0*/  ISETP.LT.U32.OR P1, PT, R91, 0x2, !P1 ;  /* 0x000000025b00780c */ /* 0x000fe40004f21470 */
[----:B------:R-:W-:Y:S02]  /*10f0*/  SHF.L.U32 R0, R0, R2, RZ ;  /* 0x0000000200007219 */ /* 0x000fe400000006ff */
[----:B------:R-:W-:Y:S02]  /*1100*/  SEL R4, RZ, 0x1, !P1 ;  /* 0x00000001ff047807 */ /* 0x000fe40004800000 */
[----:B------:R-:W-:-:S05]  /*1110*/  SEL R3, RZ, 0x2, !P1 ;  /* 0x00000002ff037807 */ /* 0x000fca0004800000 */
[----:B------:R-:W-:-:S05]  /*1120*/  IMAD.IADD R3, R4, 0x1, R3 ;  /* 0x0000000104037824 */ /* 0x000fca00078e0203 */
[----:B------:R-:W-:Y:S02]  /*1130*/  PRMT R8, R3, 0x7610, R8 ;  /* 0x0000761003087816 */ /* 0x000fe40000000008 */
.L_x_17:
[----:B------:R-:W-:Y:S05]  /*1140*/  @!P0 BRA `(.L_x_18) ;  /* 0x0000000000b88947 */ /* 0x000fea0003800000 */
[----:B------:R-:W1:Y:S01]  /*1150*/  LDC.64 R4, c[0x0][0xb18] ;  /* 0x0002c600ff047b82 */ /* 0x000e620000000a00 */
[----:B------:R-:W-:-:S07]  /*1160*/  ISETP.NE.AND P0, PT, R11, 0x1, PT ;  /* 0x000000010b00780c */ /* 0x000fce0003f05270 */
[----:B------:R-:W2:Y:S08]  /*1170*/  LDC R14, c[0x0][0xb0c] ;  /* 0x0002c300ff0e7b82 */ /* 0x000eb00000000800 */
[----:B------:R-:W3:Y:S08]  /*1180*/  LDC R16, c[0x0][0x370] ;  /* 0x0000dc00ff107b82 */ /* 0x000ef00000000800 */
[----:B------:R-:W4:Y:S01]  /*1190*/  LDC R13, c[0x0][0x374] ;  /* 0x0000dd00ff0d7b82 */ /* 0x000f220000000800 */
[----:B-1----:R-:W-:-:S07]  /*11a0*/  ISETP.NE.AND P1, PT, R4, 0x1, PT ;  /* 0x000000010400780c */ /* 0x002fce0003f25270 */
[----:B------:R-:W3:Y:S01]  /*11b0*/  LDC.64 R6, c[0x0][0xb10] ;  /* 0x0002c400ff067b82 */ /* 0x000ee20000000a00 */
[----:B--2---:R-:W-:-:S07]  /*11c0*/  ISETP.NE.AND P2, PT, R14, 0x1, PT ;  /* 0x000000010e00780c */ /* 0x004fce0003f45270 */
[----:B------:R-:W1:Y:S08]  /*11d0*/  LDC R12, c[0x0][0xb20] ;  /* 0x0002c800ff0c7b82 */ /* 0x000e700000000800 */
[----:B------:R-:W2:Y:S01]  /*11e0*/  LDC.64 R2, c[0x0][0xb28] ;  /* 0x0002ca00ff027b82 */ /* 0x000ea20000000a00 */
[----:B----4-:R-:W-:-:S04]  /*11f0*/  IMAD.HI.U32 R17, R13, R5, RZ ;  /* 0x000000050d117227 */ /* 0x010fc800078e00ff */
[----:B------:R-:W-:-:S04]  /*1200*/  IMAD.HI.U32 R5, R15, R5, RZ ;  /* 0x000000050f057227 */ /* 0x000fc800078e00ff */
[----:B---3--:R-:W-:-:S05]  /*1210*/  IMAD.HI.U32 R18, R16, R6, RZ ;  /* 0x0000000610127227 */ /* 0x008fca00078e00ff */
[-C--:B------:R-:W-:Y:S01]  /*1220*/  @P2 SHF.R.U32.HI R16, RZ, R7.reuse, R18 ;  /* 0x00000007ff102219 */ /* 0x080fe20000011612 */
[----:B------:R-:W-:Y:S01]  /*1230*/  IMAD.HI.U32 R18, R9, R6, RZ ;  /* 0x0000000609127227 */ /* 0x000fe200078e00ff */
[-C--:B-1----:R-:W-:Y:S02]  /*1240*/  @P1 SHF.R.U32.HI R13, RZ, R12.reuse, R17 ;  /* 0x0000000cff0d1219 */ /* 0x082fe40000011611 */
[----:B------:R-:W-:Y:S02]  /*1250*/  SHF.R.U32.HI R5, RZ, R12, R5 ;  /* 0x0000000cff057219 */ /* 0x000fe40000011605 */
[----:B------:R-:W-:Y:S02]  /*1260*/  SHF.R.U32.HI R18, RZ, R7, R18 ;  /* 0x00000007ff127219 */ /* 0x000fe40000011612 */
[----:B------:R-:W-:Y:S01]  /*1270*/  SEL R5, R15, R5, !P1 ;  /* 0x000000050f057207 */ /* 0x000fe20004800000 */
[----:B--2---:R-:W-:Y:S01]  /*1280*/  IMAD.HI.U32 R17, R13, R2, RZ ;  /* 0x000000020d117227 */ /* 0x004fe200078e00ff */
[----:B------:R-:W-:-:S03]  /*1290*/  SEL R18, R9, R18, !P2 ;  /* 0x0000001209127207 */ /* 0x000fc60005000000 */
[----:B------:R-:W-:Y:S01]  /*12a0*/  IMAD.HI.U32 R6, R16, R2, RZ ;  /* 0x0000000210067227 */ /* 0x000fe200078e00ff */
[----:B------:R-:W-:-:S04]  /*12b0*/  @P0 SHF.R.U32.HI R13, RZ, R3, R17 ;  /* 0x00000003ff0d0219 */ /* 0x000fc80000011611 */
[----:B------:R-:W-:Y:S01]  /*12c0*/  @P0 SHF.R.U32.HI R16, RZ, R3, R6 ;  /* 0x00000003ff100219 */ /* 0x000fe20000011606 */
[----:B------:R-:W-:-:S04]  /*12d0*/  IMAD R13, R13, R11, RZ ;  /* 0x0000000b0d0d7224 */ /* 0x000fc800078e02ff */
[----:B------:R-:W-:Y:S01]  /*12e0*/  IMAD R6, R16, R11, RZ ;  /* 0x0000000b10067224 */ /* 0x000fe200078e02ff */
[----:B------:R-:W-:-:S04]  /*12f0*/  ISETP.GE.AND P1, PT, R5, R13, PT ;  /* 0x0000000d0500720c */ /* 0x000fc80003f26270 */
[----:B------:R-:W-:Y:S01]  /*1300*/  ISETP.GE.OR P1, PT, R18, R6, P1 ;  /* 0x000000061200720c */ /* 0x000fe20000f26670 */
[----:B------:R-:W-:-:S05]  /*1310*/  IMAD.HI.U32 R6, R5, R2, RZ ;  /* 0x0000000205067227 */ /* 0x000fca00078e00ff */
[----:B------:R-:W-:-:S04]  /*1320*/  SHF.R.U32.HI R6, RZ, R3, R6 ;  /* 0x00000003ff067219 */ /* 0x000fc80000011606 */
[----:B------:R-:W-:-:S03]  /*1330*/  SEL R6, R5, R6, !P0 ;  /* 0x0000000605067207 */ /* 0x000fc60004000000 */
[----:B------:R-:W-:Y:S01]  /*1340*/  @!P1 IMAD.HI.U32 R7, R18, R2, RZ ;  /* 0x0000000212079227 */ /* 0x000fe200078e00ff */
[----:B------:R-:W-:-:S04]  /*1350*/  IADD3 R2, PT, PT, -R6, RZ, RZ ;  /* 0x000000ff06027210 */ /* 0x000fc80007ffe1ff */
[----:B------:R-:W-:Y:S01]  /*1360*/  @!P1 SHF.R.U32.HI R3, RZ, R3, R7 ;  /* 0x00000003ff039219 */ /* 0x000fe20000011607 */
[----:B------:R-:W-:Y:S01]  /*1370*/  IMAD R2, R11, R2, R5 ;  /* 0x000000020b027224 */ /* 0x000fe200078e0205 */
[----:B------:R-:W-:Y:S02]  /*1380*/  IADD3 R7, PT, PT, -R5, RZ, RZ ;  /* 0x000000ff05077210 */ /* 0x000fe40007ffe1ff */
[----:B------:R-:W-:-:S03]  /*1390*/  @!P1 SEL R3, R18, R3, !P0 ;  /* 0x0000000312039207 */ /* 0x000fc60004000000 */
[----:B------:R-:W-:Y:S02]  /*13a0*/  IMAD R7, R4, R7, R15 ;  /* 0x0000000704077224 */ /* 0x000fe400078e020f */
[--C-:B------:R-:W-:Y:S02]  /*13b0*/  @!P1 IMAD.IADD R6, R6, 0x1, -R3.reuse ;  /* 0x0000000106069824 */ /* 0x100fe400078e0a03 */
[----:B------:R-:W-:Y:S01]  /*13c0*/  @!P1 IMAD R3, R2, R16, R3 ;  /* 0x0000001002039224 */ /* 0x000fe200078e0203 */
[----:B------:R-:W-:Y:S01]  /*13d0*/  IADD3 R2, PT, PT, -R18, RZ, RZ ;  /* 0x000000ff12027210 */ /* 0x000fe20007ffe1ff */
[----:B------:R-:W-:Y:S02]  /*13e0*/  @!P1 IMAD R5, R6, R11, R18 ;  /* 0x0000000b06059224 */ /* 0x000fe400078e0212 */
[----:B------:R-:W-:Y:S02]  /*13f0*/  @!P1 IMAD.MOV.U32 R18, RZ, RZ, R3 ;  /* 0x000000ffff129224 */ /* 0x000fe400078e0003 */
[----:B------:R-:W-:-:S02]  /*1400*/  IMAD R2, R14, R2, R9 ;  /* 0x000000020e027224 */ /* 0x000fc400078e0209 */
[----:B------:R-:W-:Y:S02]  /*1410*/  IMAD R15, R5, R4, R7 ;  /* 0x00000004050f7224 */ /* 0x000fe400078e0207 */
[----:B------:R-:W-:Y:S02]  /*1420*/  IMAD R14, R18, R14, R2 ;  /* 0x0000000e120e7224 */ /* 0x000fe400078e0202 */
.L_x_18:
[----:B------:R-:W-:Y:S05]  /*1430*/  BRA.U UP3, `(.L_x_19) ;  /* 0x0000000103407547 */ /* 0x000fea000b800000 */
[----:B------:R-:W1:Y:S08]  /*1440*/  LDC.64 R4, c[0x0][0xb10] ;  /* 0x0002c400ff047b82 */ /* 0x000e700000000a00 */
[----:B------:R-:W2:Y:S08]  /*1450*/  LDC.64 R2, c[0x0][0xb18] ;  /* 0x0002c600ff027b82 */ /* 0x000eb00000000a00 */
[----:B------:R-:W3:Y:S08]  /*1460*/  LDC R6, c[0x0][0xb20] ;  /* 0x0002c800ff067b82 */ /* 0x000ef00000000800 */
[----:B------:R-:W4:Y:S01]  /*1470*/  LDC R7, c[0x0][0xb0c] ;  /* 0x0002c300ff077b82 */ /* 0x000f220000000800 */
[----:B-1----:R-:W-:-:S05]  /*1480*/  IMAD.HI.U32 R4, R14, R4, RZ ;  /* 0x000000040e047227 */ /* 0x002fca00078e00ff */
[----:B------:R-:W-:Y:S01]  /*1490*/  SHF.R.U32.HI R4, RZ, R5, R4 ;  /* 0x00000005ff047219 */ /* 0x000fe20000011604 */
[----:B--2---:R-:W-:Y:S01]  /*14a0*/  IMAD.HI.U32 R3, R15, R3, RZ ;  /* 0x000000030f037227 */ /* 0x004fe200078e00ff */
[----:B------:R-:W-:-:S04]  /*14b0*/  ISETP.NE.AND P0, PT, R2, 0x1, PT ;  /* 0x000000010200780c */ /* 0x000fc80003f05270 */
[----:B---3--:R-:W-:-:S04]  /*14c0*/  SHF.R.U32.HI R3, RZ, R6, R3 ;  /* 0x00000006ff037219 */ /* 0x008fc80000011603 */
[----:B------:R-:W-:Y:S02]  /*14d0*/  SEL R3, R15, R3, !P0 ;  /* 0x000000030f037207 */ /* 0x000fe40004000000 */
[----:B----4-:R-:W-:-:S04]  /*14e0*/  ISETP.NE.AND P1, PT, R7, 0x1, PT ;  /* 0x000000010700780c */ /* 0x010fc80003f25270 */
[----:B------:R-:W-:-:S05]  /*14f0*/  SEL R5, R14, R4, !P1 ;  /* 0x000000040e057207 */ /* 0x000fca0004800000 */
[----:B------:R-:W-:Y:S02]  /*1500*/  IMAD.IADD R4, R3, 0x1, -R5 ;  /* 0x0000000103047824 */ /* 0x000fe400078e0a05 */
[----:B------:R-:W-:Y:S02]  /*1510*/  IMAD.IADD R3, R5, 0x1, -R3 ;  /* 0x0000000105037824 */ /* 0x000fe400078e0a03 */
[----:B------:R-:W-:Y:S02]  /*1520*/  IMAD R14, R4, R7, R14 ;  /* 0x00000007040e7224 */ /* 0x000fe400078e020e */
[----:B------:R-:W-:Y:S02]  /*1530*/  IMAD R15, R3, R2, R15 ;  /* 0x00000002030f7224 */ /* 0x000fe400078e020f */
.L_x_19:
[----:B------:R-:W-:Y:S05]  /*1540*/  BRA.U !UP1, `(.L_x_20) ;  /* 0x00000001090c7547 */ /* 0x000fea000b800000 */
[----:B------:R-:W-:Y:S01]  /*1550*/  UCGABAR_WAIT ;  /* 0x0000000000007dc7 */ /* 0x000fe20008000000 */
[----:B------:R-:W-:Y:S01]  /*1560*/  CCTL.IVALL ;  /* 0x00000000ff00798f */ /* 0x000fe20002000000 */
[----:B------:R-:W-:Y:S05]  /*1570*/  BRA `(.L_x_21) ;  /* 0x0000000000047947 */ /* 0x000fea0003800000 */
.L_x_20:
[----:B------:R-:W-:Y:S06]  /*1580*/  BAR.SYNC.DEFER_BLOCKING 0x0 ;  /* 0x0000000000007b1d */ /* 0x000fec0000010000 */
.L_x_21:
[----:B------:R-:W-:Y:S05]  /*1590*/  BRA.U UP2, `(.L_x_22) ;  /* 0x0000001102d87547 */ /* 0x000fea000b800000 */
[----:B------:R-:W1:Y:S01]  /*15a0*/  LDCU UR4, c[0x0][0x38c] ;  /* 0x00007180ff0477ac */ /* 0x000e620008000800 */
[----:B------:R-:W2:Y:S01]  /*15b0*/  LDC R8, c[0x0][0x370] ;  /* 0x0000dc00ff087b82 */ /* 0x000ea20000000800 */
[C---:B------:R-:W-:Y:S01]  /*15c0*/  IMAD.SHL.U32 R19, R9.reuse, 0x80, RZ ;  /* 0x0000008009137824 */ /* 0x040fe200078e00ff */
[----:B------:R-:W-:Y:S01]  /*15d0*/  PLOP3.LUT P1, PT, PT, PT, UP5, 0x80, 0x8 ;  /* 0x000000000008781c */ /* 0x000fe20003f2f058 */
[----:B------:R-:W-:Y:S01]  /*15e0*/  UISETP.NE.AND UP1, UPT, UR10, URZ, UPT ;  /* 0x000000ff0a00728c */ /* 0x000fe2000bf25270 */
[----:B------:R-:W-:Y:S01]  /*15f0*/  ISETP.NE.AND P4, PT, R10, RZ, P5 ;  /* 0x000000ff0a00720c */ /* 0x000fe20002f85270 */
[----:B------:R-:W-:Y:S01]  /*1600*/  IMAD.SHL.U32 R18, R9, 0x40, RZ ;  /* 0x0000004009127824 */ /* 0x000fe200078e00ff */
[----:B------:R-:W-:Y:S01]  /*1610*/  PLOP3.LUT P1, PT, P1, PT, PT, 0x8, 0x80 ;  /* 0x000000000080781c */ /* 0x000fe20000f2e170 */
[----:B------:R-:W-:Y:S01]  /*1620*/  IMAD.MOV.U32 R17, RZ, RZ, 0x1 ;  /* 0x00000001ff117424 */ /* 0x000fe200078e00ff */
[----:B------:R-:W3:Y:S01]  /*1630*/  LDC R0, c[0x0][0x374] ;  /* 0x0000dd00ff007b82 */ /* 0x000ee20000000800 */
[----:B------:R-:W-:Y:S01]  /*1640*/  IMAD.MOV.U32 R16, RZ, RZ, RZ ;  /* 0x000000ffff107224 */ /* 0x000fe200078e00ff */
[----:B------:R-:W-:Y:S01]  /*1650*/  CS2R R12, SRZ ;  /* 0x00000000000c7805 */ /* 0x000fe2000001ff00 */
[----:B------:R-:W-:Y:S01]  /*1660*/  IMAD.MOV.U32 R11, RZ, RZ, 0x1 ;  /* 0x00000001ff0b7424 */ /* 0x000fe200078e00ff */
[----:B------:R-:W-:Y:S01]  /*1670*/  LOP3.LUT R19, R19, 0x80, RZ, 0xc0, !PT ;  /* 0x0000008013137812 */ /* 0x000fe200078ec0ff */
[----:B------:R-:W4:Y:S01]  /*1680*/  LDCU.64 UR14, c[0x0][0x348] ;  /* 0x00006900ff0e77ac */ /* 0x000f220008000a00 */
[----:B-1----:R-:W-:-:S02]  /*1690*/  UIADD3 UR5, UPT, UPT, UR4, 0x3f, URZ ;  /* 0x0000003f04057890 */ /* 0x002fc4000fffe0ff */
[----:B------:R-:W-:Y:S02]  /*16a0*/  USEL UR22, UR6, 0x2, UP1 ;  /* 0x0000000206167887 */ /* 0x000fe40008800000 */
[----:B------:R-:W-:Y:S01]  /*16b0*/  USHF.R.S32.HI UR7, URZ, 0x1f, UR5 ;  /* 0x0000001fff077899 */ /* 0x000fe20008011405 */
[----:B------:R-:W-:-:S03]  /*16c0*/  UMOV UR23, URZ ;  /* 0x000000ff00177c82 */ /* 0x000fc60008000000 */
[----:B------:R-:W-:Y:S02]  /*16d0*/  ULEA.HI UR7, UR7, UR5, URZ, 0x6 ;  /* 0x0000000507077291 */ /* 0x000fe4000f8f30ff */
[----:B------:R-:W-:Y:S02]  /*16e0*/  UIADD3 UR5, UPT, UPT, UR4, -0x1, URZ ;  /* 0xffffffff04057890 */ /* 0x000fe4000fffe0ff */
[----:B------:R-:W-:Y:S02]  /*16f0*/  USHF.R.S32.HI UR7, URZ, 0x6, UR7 ;  /* 0x00000006ff077899 */ /* 0x000fe40008011407 */
[----:B------:R-:W-:Y:S02]  /*1700*/  UISETP.GE.U32.AND UP2, UPT, UR5, -0x7f, UPT ;  /* 0xffffff810500788c */ /* 0x000fe4000bf46070 */
[----:B------:R-:W-:Y:S02]  /*1710*/  UISETP.LT.U32.AND UP0, UPT, UR7, 0x5, UPT ;  /* 0x000000050700788c */ /* 0x000fe4000bf01070 */
[----:B------:R-:W-:-:S02]  /*1720*/  UIADD3 UR4, UPT, UPT, UR4, 0x7e, URZ ;  /* 0x0000007e04047890 */ /* 0x000fc4000fffe0ff */
[----:B------:R-:W-:-:S04]  /*1730*/  USEL UR5, UR7, 0x5, UP0 ;  /* 0x0000000507057887 */ /* 0x000fc80008000000 */
[----:B------:R-:W-:Y:S02]  /*1740*/  UIADD3 UR21, UPT, UPT, UR5, -0x1, URZ ;  /* 0xffffffff05157890 */ /* 0x000fe4000fffe0ff */
[----:B------:R-:W-:Y:S02]  /*1750*/  @UP2 UIADD3 UR21, UPT, UPT, UR5, URZ, URZ ;  /* 0x000000ff05152290 */ /* 0x000fe4000fffe0ff */
[----:B------:R-:W-:Y:S02]  /*1760*/  UIADD3 UR24, UPT, UPT, UR7, -UR5, URZ ;  /* 0x8000000507187290 */ /* 0x000fe4000fffe0ff */
[----:B------:R-:W-:Y:S02]  /*1770*/  UIADD3 UR13, UPT, UPT, UR21, 0x1, URZ ;  /* 0x00000001150d7890 */ /* 0x000fe4000fffe0ff */
[----:B--2-4-:R-:W-:-:S12]  /*1780*/  UIADD3 UR21, UPT, UPT, -UR21, URZ, URZ ;  /* 0x000000ff15157290 */ /* 0x014fd8000fffe1ff */
.L_x_42:
[----:B------:R-:W-:Y:S01]  /*1790*/  UISETP.NE.AND UP0, UPT, UR37, URZ, UPT ;  /* 0x000000ff2500728c */ /* 0x000fe2000bf05270 */
[----:B------:R-:W1:Y:S08]  /*17a0*/  S2UR UR37, SR_CgaCtaId ;  /* 0x00000000002579c3 */ /* 0x000e700000008800 */
[----:B------:R-:W-:Y:S05]  /*17b0*/  BRA.U UP0, `(.L_x_23) ;  /* 0x0000000100347547 */ /* 0x000fea000b800000 */
[----:B------:R-:W2:Y:S01]  /*17c0*/  S2R R2, SR_CgaCtaId ;  /* 0x0000000000027919 */ /* 0x000ea20000008800 */
[----:B------:R-:W-:-:S04]  /*17d0*/  MOV R3, 0x400 ;  /* 0x0000040000037802 */ /* 0x000fc80000000f00 */
[----:B--2---:R-:W-:Y:S02]  /*17e0*/  LEA R2, R2, R3, 0x18 ;  /* 0x0000000302027211 */ /* 0x004fe400078ec0ff */
[----:B------:R-:W-:-:S03]  /*17f0*/  SHF.L.U32 R3, R11, 0x1f, RZ ;  /* 0x0000001f0b037819 */ /* 0x000fc600000006ff */
[----:B------:R-:W-:-:S04]  /*1800*/  IMAD R2, R12, 0x8, R2 ;  /* 0x000000080c027824 */ /* 0x000fc800078e0202 */
[----:B------:R-:W2:Y:S02]  /*1810*/  SYNCS.PHASECHK.TRANS64.TRYWAIT P0, [R2+URZ+0x110], R3 ;  /* 0x00011003020075a7 */ /* 0x000ea400080011ff */
[----:B--2---:R-:W-:Y:S05]  /*1820*/  @!P0 BRA `(.L_x_24) ;  /* 0x0000008000048947 */ /* 0x004fea0003800000 */
.L_x_150:
[----:B------:R-:W-:Y:S01]  /*1830*/  VIADD R12, R12, 0x1 ;  /* 0x000000010c0c7836 */ /* 0x000fe20000000000 */
[----:B------:R2:W-:Y:S04]  /*1840*/  SYNCS.ARRIVE.TRANS64.A1T0 RZ, [R2+URZ+0x100], RZ ;  /* 0x000100ff02ff79a7 */ /* 0x0005e800081000ff */
[----:B------:R-:W-:-:S04]  /*1850*/  ISETP.NE.AND P0, PT, R12, 0x2, PT ;  /* 0x000000020c00780c */ /* 0x000fc80003f05270 */
[----:B------:R-:W-:Y:S02]  /*1860*/  SEL R12, R12, RZ, P0 ;  /* 0x000000ff0c0c7207 */ /* 0x000fe40000000000 */
[----:B--2---:R-:W-:-:S04]  /*1870*/  SEL R2, RZ, 0x1, P0 ;  /* 0x00000001ff027807 */ /* 0x004fc80000000000 */
[----:B------:R-:W-:-:S07]  /*1880*/  LOP3.LUT R11, R11, R2, RZ, 0x3c, !PT ;  /* 0x000000020b0b7212 */ /* 0x000fce00078e3cff */
.L_x_23:
[----:B------:R-:W-:Y:S01]  /*1890*/  UMOV UR6, 0x400 ;  /* 0x0000040000067882 */ /* 0x000fe20000000000 */
[----:B------:R-:W-:Y:S01]  /*18a0*/  SHF.L.U32 R2, R17, 0x1f, RZ ;  /* 0x0000001f11027819 */ /* 0x000fe200000006ff */
[----:B-1----:R-:W-:Y:S01]  /*18b0*/  ULEA UR6, UR37, UR6, 0x18 ;  /* 0x0000000625067291 */ /* 0x002fe2000f8ec0ff */
[----:B------:R-:W-:Y:S01]  /*18c0*/  R2UR UR35, R18 ;  /* 0x00000000122372ca */ /* 0x000fe200000e0000 */
[----:B------:R-:W-:Y:S01]  /*18d0*/  UISETP.GE.U32.AND UP0, UPT, UR4, 0x7f, UPT ;  /* 0x0000007f0400788c */ /* 0x000fe2000bf06070 */
[----:B------:R-:W-:Y:S01]  /*18e0*/  R2UR UR11, R19 ;  /* 0x00000000130b72ca */ /* 0x000fe200000e0000 */
[----:B------:R-:W-:Y:S01]  /*18f0*/  ULEA UR8, UR23, UR6, 0x3 ;  /* 0x0000000617087291 */ /* 0x000fe2000f8e18ff */
[----:B------:R-:W-:-:S08]  /*1900*/  UMOV UR25, URZ ;  /* 0x000000ff00197c82 */ /* 0x000fd00008000000 */
[----:B------:R1:W2:Y:S01]  /*1910*/  SYNCS.PHASECHK.TRANS64.TRYWAIT P0, [UR8+0x28], R2 ;  /* 0x00002802ff0075a7 */ /* 0x0002a20008001108 */
[----:B------:R-:W-:-:S13]  /*1920*/  R2UR UR8, R15 ;  /* 0x000000000f0872ca */ /* 0x000fda00000e0000 */
[----:B------:R-:W-:Y:S01]  /*1930*/  ULEA UR11, UR8, UR11, 0x8 ;  /* 0x0000000b080b7291 */ /* 0x000fe2000f8e40ff */
[----:B-1----:R-:W-:-:S05]  /*1940*/  LEA.HI R2, R14, R14, RZ, 0x1 ;  /* 0x0000000e0e027211 */ /* 0x002fca00078f08ff */
[----:B------:R-:W-:-:S05]  /*1950*/  IMAD.SHL.U32 R2, R2, 0x40, RZ ;  /* 0x0000004002027824 */ /* 0x000fca00078e00ff */
[----:B------:R-:W-:-:S04]  /*1960*/  LOP3.LUT R2, R2, 0xffffff80, RZ, 0xc0, !PT ;  /* 0xffffff8002027812 */ /* 0x000fc800078ec0ff */
[----:B------:R-:W-:-:S13]  /*1970*/  R2UR UR9, R2 ;  /* 0x00000000020972ca */ /* 0x000fda00000e0000 */
[----:B------:R-:W-:Y:S01]  /*1980*/  ULOP3.LUT UR35, UR9, 0x40, UR35, 0xf8, !UPT ;  /* 0x0000004009237892 */ /* 0x000fe2000f8ef823 */
[----:B------:R-:W-:Y:S11]  /*1990*/  BRA.U !UP0, `(.L_x_25) ;  /* 0x0000000108c07547 */ /* 0x000ff6000b800000 */
[----:B------:R-:W-:Y:S01]  /*19a0*/  UMOV UR16, UR21 ;  /* 0x0000001500107c82 */ /* 0x000fe20008000000 */
[----:B------:R-:W-:Y:S01]  /*19b0*/  UMOV UR17, UR23 ;  /* 0x0000001700117c82 */ /* 0x000fe20008000000 */
[----:B------:R-:W-:-:S05]  /*19c0*/  UMOV UR34, URZ ;  /* 0x000000ff00227c82 */ /* 0x000fca0008000000 */
.L_x_31:
[----:B------:R-:W-:Y:S01]  /*19d0*/  ULEA UR33, UR17, UR6, 0x3 ;  /* 0x0000000611217291 */ /* 0x000fe2000f8e18ff */
[----:B------:R-:W-:Y:S01]  /*19e0*/  @P5 MOV R3, 0xc000 ;  /* 0x0000c00000035802 */ /* 0x000fe20000000f00 */
[----:B-12-4-:R-:W-:Y:S10]  /*19f0*/  @P0 BRA `(.L_x_26) ;  /* 0x00000000000c0947 */ /* 0x016ff40003800000 */
[----:B------:R-:W-:-:S04]  /*1a00*/  SHF.L.U32 R4, R17, 0x1f, RZ ;  /* 0x0000001f11047819 */ /* 0x000fc800000006ff */
[----:B------:R-:W1:Y:S02]  /*1a10*/  SYNCS.PHASECHK.TRANS64.TRYWAIT P0, [UR33+0x28], R4 ;  /* 0x00002804ff0075a7 */ /* 0x000e640008001121 */
[----:B-1----:R-:W-:Y:S05]  /*1a20*/  @!P0 BRA `(.L_x_27) ;  /* 0x0000007c00988947 */ /* 0x002fea0003800000 */
.L_x_26:
[----:B------:R2:W-:Y:S01]  /*1a30*/  @P5 SYNCS.ARRIVE.TRANS64 RZ, [UR33], R3 ;  /* 0x00000003ffff59a7 */ /* 0x0005e20008000021 */
[----:B------:R-:W-:Y:S02]  /*1a40*/  ULOP3.LUT UR8, UR22, 0x2, URZ, 0xfc, !UPT ;  /* 0x0000000216087892 */ /* 0x000fe4000f8efcff */
[----:B------:R-:W-:Y:S02]  /*1a50*/  UIADD3 UR16, UPT, UPT, UR16, 0x1, URZ ;  /* 0x0000000110107890 */ /* 0x000fe4000fffe0ff */
[----:B------:R-:W-:Y:S02]  /*1a60*/  UISETP.NE.AND UP0, UPT, UR8, 0x2, UPT ;  /* 0x000000020800788c */ /* 0x000fe4000bf05270 */
[----:B------:R-:W-:-:S07]  /*1a70*/  UISETP.NE.AND UP2, UPT, UR16, 0x1, UPT ;  /* 0x000000011000788c */ /* 0x000fce000bf45270 */
[----:B------:R-:W-:Y:S05]  /*1a80*/  BRA.U UP0, `(.L_x_28) ;  /* 0x0000000100047547 */ /* 0x000fea000b800000 */
[----:B------:R-:W-:Y:S05]  /*1a90*/  BPT.TRAP 0x1 ;  /* 0x000000040000795c */ /* 0x000fea0000300000 */
.L_x_28:
[----:B------:R-:W-:Y:S04]  /*1aa0*/  BSSY.RECONVERGENT B0, `(.L_x_29) ;  /* 0x0000003000007945 */ /* 0x000fe80003800200 */
[----:B------:R-:W-:Y:S05]  /*1ab0*/  @!P4 BRA `(.L_x_30) ;  /* 0x000000000004c947 */ /* 0x000fea0003800000 */
[----:B------:R-:W-:Y:S05]  /*1ac0*/  BPT.TRAP 0x1 ;  /* 0x000000040000795c */ /* 0x000fea0000300000 */
.L_x_30:
[----:B------:R-:W-:Y:S05]  /*1ad0*/  BSYNC.RECONVERGENT B0 ;  /* 0x0000000000007941 */ /* 0x000fea0003800200 */
.L_x_29:
[----:B------:R-:W-:Y:S02]  /*1ae0*/  UIADD3 UR23, UPT, UPT, UR17, 0x1, URZ ;  /* 0x0000000111177890 */ /* 0x000fe4000fffe0ff */
[----:B------:R-:W-:Y:S02]  /*1af0*/  ULEA UR32, UR17, UR6, 0xd ;  /* 0x0000000611207291 */ /* 0x000fe4000f8e68ff */
[----:B------:R-:W-:Y:S02]  /*1b00*/  UISETP.NE.AND UP0, UPT, UR23, 0x5, UPT ;  /* 0x000000051700788c */ /* 0x000fe4000bf05270 */
[----:B------:R-:W-:Y:S02]  /*1b10*/  UIADD3 UR28, UP1, UPT, UR14, 0x80, URZ ;  /* 0x000000800e1c7890 */ /* 0x000fe4000ff3e0ff */
[----:B------:R-:W-:Y:S02]  /*1b20*/  USEL UR9, URZ, 0x1, UP0 ;  /* 0x00000001ff097887 */ /* 0x000fe40008000000 */
[----:B------:R-:W-:-:S02]  /*1b30*/  USEL UR23, UR23, URZ, UP0 ;  /* 0x000000ff17177287 */ /* 0x000fc40008000000 */
[----:B------:R-:W-:Y:S02]  /*1b40*/  UIADD3 UR26, UP0, UPT, UR14, 0x180, URZ ;  /* 0x000001800e1a7890 */ /* 0x000fe4000ff1e0ff */
[----:B------:R-:W-:Y:S01]  /*1b50*/  ULEA UR8, UR23, UR6, 0x3 ;  /* 0x0000000617087291 */ /* 0x000fe2000f8e18ff */
[----:B------:R-:W-:Y:S01]  /*1b60*/  LOP3.LUT R17, R17, UR9, RZ, 0x3c, !PT ;  /* 0x0000000911117c12 */ /* 0x000fe2000f8e3cff */
[----:B------:R-:W-:Y:S02]  /*1b70*/  ULOP3.LUT UR33, UR33, 0xfefffff8, URZ, 0xc0, !UPT ;  /* 0xfefffff821217892 */ /* 0x000fe4000f8ec0ff */
[----:B------:R-:W-:Y:S01]  /*1b80*/  UIADD3.X UR29, UPT, UPT, URZ, UR15, URZ, UP1, !UPT ;  /* 0x0000000fff1d7290 */ /* 0x000fe20008ffe4ff */
[----:B-1----:R-:W-:Y:S01]  /*1b90*/  SHF.L.U32 R2, R17, 0x1f, RZ ;  /* 0x0000001f11027819 */ /* 0x002fe200000006ff */
[----:B------:R-:W-:Y:S02]  /*1ba0*/  UIADD3 UR32, UPT, UPT, UR32, 0x8400, URZ ;  /* 0x0000840020207890 */ /* 0x000fe4000fffe0ff */
[----:B------:R-:W-:Y:S01]  /*1bb0*/  UIADD3.X UR27, UPT, UPT, URZ, UR15, URZ, UP0, !UPT ;  /* 0x0000000fff1b7290 */ /* 0x000fe200087fe4ff */
[----:B------:R1:W4:Y:S01]  /*1bc0*/  SYNCS.PHASECHK.TRANS64.TRYWAIT P0, [UR8+0x28], R2 ;  /* 0x00002802ff0075a7 */ /* 0x0003220008001108 */
[----:B------:R-:W-:Y:S01]  /*1bd0*/  ULEA UR8, UR17, UR6, 0xe ;  /* 0x0000000611087291 */ /* 0x000fe2000f8e70ff */
[----:B------:R-:W-:Y:S01]  /*1be0*/  UMOV UR18, 0x0 ;  /* 0x0000000000127882 */ /* 0x000fe20000000000 */
[----:B------:R-:W-:-:S02]  /*1bf0*/  UMOV UR19, 0x10000000 ;  /* 0x1000000000137882 */ /* 0x000fc40000000000 */
[----:B------:R-:W-:Y:S01]  /*1c00*/  UIADD3 UR8, UPT, UPT, UR8, 0x12400, URZ ;  /* 0x0001240008087890 */ /* 0x000fe2000fffe0ff */
[----:B------:R2:W-:Y:S01]  /*1c10*/  UTMALDG.3D.2CTA [UR32], [UR28], desc[UR18] ;  /* 0x000012201c0075b4 */ /* 0x0005e20008211000 */
[----:B------:R-:W-:Y:S01]  /*1c20*/  UMOV UR10, UR34 ;  /* 0x00000022000a7c82 */ /* 0x000fe20008000000 */
[----:B------:R-:W-:Y:S01]  /*1c30*/  UMOV UR12, UR36 ;  /* 0x00000024000c7c82 */ /* 0x000fe20008000000 */
[----:B------:R-:W-:Y:S01]  /*1c40*/  UMOV UR9, UR33 ;  /* 0x0000002100097c82 */ /* 0x000fe20008000000 */
[----:B------:R-:W-:Y:S01]  /*1c50*/  UMOV UR25, UR13 ;  /* 0x0000000d00197c82 */ /* 0x000fe20008000000 */
[----:B------:R-:W-:-:S03]  /*1c60*/  UMOV UR17, UR23 ;  /* 0x0000001700117c82 */ /* 0x000fc60008000000 */
[----:B------:R1:W-:Y:S01]  /*1c70*/  UTMALDG.3D.2CTA [UR8], [UR26], desc[UR18] ;  /* 0x000012081a0075b4 */ /* 0x0003e20008211000 */
[----:B--2---:R-:W-:Y:S01]  /*1c80*/  UIADD3 UR34, UPT, UPT, UR34, 0x40, URZ ;  /* 0x0000004022227890 */ /* 0x004fe2000fffe0ff */
[----:B------:R-:W-:Y:S11]  /*1c90*/  BRA.U UP2, `(.L_x_31) ;  /* 0xfffffffd024c7547 */ /* 0x000ff6000b83ffff */
.L_x_25:
[----:B-1----:R-:W-:Y:S01]  /*1ca0*/  ULEA UR8, UR23, UR6, 0x3 ;  /* 0x0000000617087291 */ /* 0x002fe2000f8e18ff */
[----:B------:R-:W-:Y:S01]  /*1cb0*/  SHF.L.U32 R2, R17, 0x1f, RZ ;  /* 0x0000001f11027819 */ /* 0x000fe200000006ff */
[----:B------:R-:W-:Y:S01]  /*1cc0*/  @!P1 SYNCS.ARRIVE.TRANS64.A1T0 RZ, [UR6+0x98], RZ ;  /* 0x000098ffffff99a7 */ /* 0x000fe20008100006 */
[----:B------:R-:W-:-:S06]  /*1cd0*/  UISETP.GT.AND UP0, UPT, UR7, UR5, UPT ;  /* 0x000000050700728c */ /* 0x000fcc000bf04270 */
[----:B--2-4-:R1:W2:Y:S03]  /*1ce0*/  SYNCS.PHASECHK.TRANS64.TRYWAIT P0, [UR8+0x28], R2 ;  /* 0x00002802ff0075a7 */ /* 0x0142a60008001108 */
[----:B------:R-:W-:Y:S05]  /*1cf0*/  BRA.U !UP0, `(.L_x_32) ;  /* 0x0000000108c07547 */ /* 0x000fea000b800000 */
[----:B------:R-:W-:Y:S01]  /*1d00*/  UIADD3 UR26, UPT, UPT, UR24, UR25, URZ ;  /* 0x00000019181a7290 */ /* 0x000fe2000fffe0ff */
[----:B------:R-:W-:-:S11]  /*1d10*/  UMOV UR27, UR23 ;  /* 0x00000017001b7c82 */ /* 0x000fd60008000000 */
.L_x_38:
[----:B------:R-:W-:Y:S01]  /*1d20*/  ULEA UR17, UR27, UR6, 0x3 ;  /* 0x000000061b117291 */ /* 0x000fe2000f8e18ff */
[----:B--2---:R-:W-:Y:S01]  /*1d30*/  @P5 MOV R3, 0xc000 ;  /* 0x0000c00000035802 */ /* 0x004fe20000000f00 */
[----:B-12---:R-:W-:Y:S10]  /*1d40*/  @P0 BRA `(.L_x_33) ;  /* 0x00000000000c0947 */ /* 0x006ff40003800000 */
[----:B------:R-:W-:-:S04]  /*1d50*/  SHF.L.U32 R4, R17, 0x1f, RZ ;  /* 0x0000001f11047819 */ /* 0x000fc800000006ff */
[----:B------:R-:W2:Y:S02]  /*1d60*/  SYNCS.PHASECHK.TRANS64.TRYWAIT P0, [UR17+0x28], R4 ;  /* 0x00002804ff0075a7 */ /* 0x000ea40008001111 */
[----:B--2---:R-:W-:Y:S05]  /*1d70*/  @!P0 BRA `(.L_x_34) ;  /* 0x0000007800dc8947 */ /* 0x004fea0003800000 */
.L_x_33:
[----:B------:R2:W-:Y:S01]  /*1d80*/  @P5 SYNCS.ARRIVE.TRANS64 RZ, [UR17], R3 ;  /* 0x00000003ffff59a7 */ /* 0x0005e20008000011 */
[----:B------:R-:W-:-:S04]  /*1d90*/  ULOP3.LUT UR8, UR22, 0x2, URZ, 0xfc, !UPT ;  /* 0x0000000216087892 */ /* 0x000fc8000f8efcff */
[----:B------:R-:W-:-:S09]  /*1da0*/  UISETP.NE.AND UP0, UPT, UR8, 0x2, UPT ;  /* 0x000000020800788c */ /* 0x000fd2000bf05270 */
[----:B------:R-:W-:Y:S05]  /*1db0*/  BRA.U UP0, `(.L_x_35) ;  /* 0x0000000100047547 */ /* 0x000fea000b800000 */
[----:B------:R-:W-:Y:S05]  /*1dc0*/  BPT.TRAP 0x1 ;  /* 0x000000040000795c */ /* 0x000fea0000300000 */
.L_x_35:
[----:B------:R-:W-:Y:S04]  /*1dd0*/  BSSY.RECONVERGENT B0, `(.L_x_36) ;  /* 0x0000003000007945 */ /* 0x000fe80003800200 */
[----:B------:R-:W-:Y:S05]  /*1de0*/  @!P4 BRA `(.L_x_37) ;  /* 0x000000000004c947 */ /* 0x000fea0003800000 */
[----:B------:R-:W-:Y:S05]  /*1df0*/  BPT.TRAP 0x1 ;  /* 0x000000040000795c */ /* 0x000fea0000300000 */
.L_x_37:
[----:B------:R-:W-:Y:S05]  /*1e00*/  BSYNC.RECONVERGENT B0 ;  /* 0x0000000000007941 */ /* 0x000fea0003800200 */
.L_x_36:
        /* <DEDUP_REMOVED lines=9> */
[----:B------:R-:W-:Y:S02]  /*1ea0*/  USHF.L.U32 UR18, UR25, 0x6, URZ ;  /* 0x0000000619127899 */ /* 0x000fe400080006ff */
[----:B------:R-:W-:Y:S01]  /*1eb0*/  ULOP3.LUT UR17, UR17, 0xfefffff8, URZ, 0xc0, !UPT ;  /* 0xfefffff811117892 */ /* 0x000fe2000f8ec0ff */
[----:B-1----:R-:W-:Y:S01]  /*1ec0*/  SHF.L.U32 R2, R17, 0x1f, RZ ;  /* 0x0000001f11027819 */ /* 0x002fe200000006ff */
[----:B------:R-:W-:Y:S02]  /*1ed0*/  UIADD3 UR16, UPT, UPT, UR16, 0x8400, URZ ;  /* 0x0000840010107890 */ /* 0x000fe4000fffe0ff */
[----:B------:R-:W-:Y:S01]  /*1ee0*/  UIADD3.X UR33, UPT, UPT, URZ, UR15, URZ, UP1, !UPT ;  /* 0x0000000fff217290 */ /* 0x000fe20008ffe4ff */
[----:B------:R4:W1:Y:S01]  /*1ef0*/  SYNCS.PHASECHK.TRANS64.TRYWAIT P0, [UR8+0x28], R2 ;  /* 0x00002802ff0075a7 */ /* 0x0008620008001108 */
[----:B------:R-:W-:-:S02]  /*1f00*/  ULEA UR8, UR27, UR6, 0xe ;  /* 0x000000061b087291 */ /* 0x000fc4000f8e70ff */
[----:B------:R-:W-:Y:S02]  /*1f10*/  UIADD3.X UR31, UPT, UPT, URZ, UR15, URZ, UP0, !UPT ;  /* 0x0000000fff1f7290 */ /* 0x000fe400087fe4ff */
[----:B------:R-:W-:Y:S01]  /*1f20*/  UIADD3 UR8, UPT, UPT, UR8, 0x12400, URZ ;  /* 0x0001240008087890 */ /* 0x000fe2000fffe0ff */
[----:B------:R-:W-:Y:S01]  /*1f30*/  UMOV UR28, 0x0 ;  /* 0x00000000001c7882 */ /* 0x000fe20000000000 */
[----:B------:R-:W-:Y:S01]  /*1f40*/  UMOV UR29, 0x10000000 ;  /* 0x10000000001d7882 */ /* 0x000fe20000000000 */
[----:B------:R-:W-:Y:S01]  /*1f50*/  UMOV UR19, UR35 ;  /* 0x0000002300137c82 */ /* 0x000fe20008000000 */
[----:B------:R-:W-:Y:S01]  /*1f60*/  UMOV UR20, UR36 ;  /* 0x0000002400147c82 */ /* 0x000fe20008000000 */
[----:B------:R-:W-:Y:S01]  /*1f70*/  UMOV UR12, UR36 ;  /* 0x00000024000c7c82 */ /* 0x000fe20008000000 */
[----:B------:R-:W-:Y:S01]  /*1f80*/  UMOV UR9, UR17 ;  /* 0x0000001100097c82 */ /* 0x000fe20008000000 */
[----:B------:R-:W-:Y:S01]  /*1f90*/  UMOV UR10, UR18 ;  /* 0x00000012000a7c82 */ /* 0x000fe20008000000 */
[----:B------:R4:W-:Y:S01]  /*1fa0*/  UTMALDG.3D.2CTA [UR16], [UR32], desc[UR28] ;  /* 0x00001c10200075b4 */ /* 0x0009e20008211000 */
[----:B------:R-:W-:Y:S01]  /*1fb0*/  UIADD3 UR25, UPT, UPT, UR25, 0x1, URZ ;  /* 0x0000000119197890 */ /* 0x000fe2000fffe0ff */
[----:B------:R-:W-:-:S03]  /*1fc0*/  UMOV UR27, UR23 ;  /* 0x00000017001b7c82 */ /* 0x000fc60008000000 */
[----:B------:R-:W-:Y:S01]  /*1fd0*/  UISETP.NE.AND UP0, UPT, UR25, UR26, UPT ;  /* 0x0000001a1900728c */ /* 0x000fe2000bf05270 */
[----:B------:R4:W-:Y:S08]  /*1fe0*/  UTMALDG.3D.2CTA [UR8], [UR30], desc[UR28] ;  /* 0x00001c081e0075b4 */ /* 0x0009f00008211000 */
[----:B----4-:R-:W-:Y:S05]  /*1ff0*/  BRA.U UP0, `(.L_x_38) ;  /* 0xfffffffd00487547 */ /* 0x010fea000b83ffff */
.L_x_32:
[C---:B-1----:R-:W-:Y:S01]  /*2000*/  LEA R2, R16.reuse, UR6, 0x3 ;  /* 0x0000000610027c11 */ /* 0x042fe2000f8e18ff */
[----:B------:R-:W-:Y:S01]  /*2010*/  NOP ;  /* 0x0000000000007918 */ /* 0x000fe20000000000 */
[----:B--2---:R-:W-:Y:S02]  /*2020*/  SHF.L.U32 R3, R13, 0x1f, RZ ;  /* 0x0000001f0d037819 */ /* 0x004fe400000006ff */
[----:B------:R-:W-:Y:S02]  /*2030*/  LEA R4, R16, UR6, 0x4 ;  /* 0x0000000610047c11 */ /* 0x000fe4000f8e20ff */
[----:B------:R-:W1:Y:S02]  /*2040*/  SYNCS.PHASECHK.TRANS64.TRYWAIT P0, [R2+URZ+0xa0], R3 ;  /* 0x0000a003020075a7 */ /* 0x000e6400080011ff */
[----:B-1----:R-:W-:Y:S05]  /*2050*/  @!P0 BRA `(.L_x_39) ;  /* 0x00000078003c8947 */ /* 0x002fea0003800000 */
.L_x_153:
[----:B------:R-:W2:Y:S01]  /*2060*/  LDS.128 R4, [R4+0x130] ;  /* 0x0001300004047984 */ /* 0x000ea20000000c00 */
[----:B------:R-:W-:Y:S01]  /*2070*/  ISETP.GE.AND P0, PT, R40, 0x1, PT ;  /* 0x000000012800780c */ /* 0x000fe20003f06270 */
[----:B-1----:R-:W-:Y:S01]  /*2080*/  VIADD R2, R2, 0xb0 ;  /* 0x000000b002027836 */ /* 0x002fe20000000000 */
[----:B------:R-:W-:Y:S01]  /*2090*/  @!PT LDS RZ, [RZ] ;  /* 0x00000000fffff984 */ /* 0x000fe20000000800 */
[----:B------:R-:W-:Y:S01]  /*20a0*/  @!PT LDS RZ, [RZ] ;  /* 0x00000000fffff984 */ /* 0x000fe20000000800 */
[----:B------:R-:W-:Y:S01]  /*20b0*/  @!PT LDS RZ, [RZ] ;  /* 0x00000000fffff984 */ /* 0x000fe20000000800 */
[----:B------:R-:W-:Y:S01]  /*20c0*/  @!PT LDS RZ, [RZ] ;  /* 0x00000000fffff984 */ /* 0x000fe20000000800 */
[----:B------:R1:W-:Y:S06]  /*20d0*/  MEMBAR.ALL.CTA ;  /* 0x0000000000007992 */ /* 0x0003ec0000008000 */
[----:B-1----:R-:W1:Y:S01]  /*20e0*/  FENCE.VIEW.ASYNC.S ;  /* 0x00000000000073c6 */ /* 0x002e620000000000 */
[----:B------:R-:W-:-:S04]  /*20f0*/  PRMT R2, RZ, 0x654, R2 ;  /* 0x00000654ff027816 */ /* 0x000fc80000000002 */
[----:B-1----:R1:W-:Y:S01]  /*2100*/  SYNCS.ARRIVE.TRANS64.RED.A1T0 RZ, [R2+URZ], RZ ;  /* 0x000000ff02ff79a7 */ /* 0x0023e200081004ff */
[----:B--2---:R-:W-:-:S13]  /*2110*/  LOP3.LUT P2, RZ, R6, 0x1, RZ, 0xc0, !PT ;  /* 0x0000000106ff7812 */ /* 0x004fda000784c0ff */
[----:B------:R-:W-:Y:S01]  /*2120*/  @P2 SHF.R.U32.HI R3, RZ, 0x10, R5 ;  /* 0x00000010ff032819 */ /* 0x000fe20000011605 */
[----:B------:R-:W-:Y:S01]  /*2130*/  VOTEU.ANY UP0, P2 ;  /* 0x0000000000ff7886 */ /* 0x000fe20001000100 */
[----:B------:R-:W-:Y:S02]  /*2140*/  @P2 MOV R10, R4 ;  /* 0x00000004000a2202 */ /* 0x000fe40000000f00 */
[----:B------:R-:W-:Y:S02]  /*2150*/  @P2 R2UR.BROADCAST UR8, R3 ;  /* 0x00000000030822ca */ /* 0x000fe400008e0000 */
[----:B------:R-:W-:-:S11]  /*2160*/  @P2 LOP3.LUT R9, R5, 0xffff, RZ, 0xc0, !PT ;  /* 0x0000ffff05092812 */ /* 0x000fd600078ec0ff */
[----:B------:R-:W-:Y:S01]  /*2170*/  @UP0 UMOV UR36, UR8 ;  /* 0x0000000800240c82 */ /* 0x000fe20008000000 */
[----:B-1----:R-:W-:Y:S05]  /*2180*/  @!P0 BRA `(.L_x_40) ;  /* 0x0000000000b88947 */ /* 0x002fea0003800000 */
[----:B------:R-:W3:Y:S01]  /*2190*/  LDC.64 R4, c[0x0][0xb18] ;  /* 0x0002c600ff047b82 */ /* 0x000ee20000000a00 */
[----:B------:R-:W-:-:S07]  /*21a0*/  ISETP.NE.AND P3, PT, R40, 0x1, PT ;  /* 0x000000012800780c */ /* 0x000fce0003f65270 */
[----:B------:R-:W1:Y:S08]  /*21b0*/  LDC.64 R6, c[0x0][0xb10] ;  /* 0x0002c400ff067b82 */ /* 0x000e700000000a00 */
[----:B------:R-:W2:Y:S08]  /*21c0*/  LDC R14, c[0x0][0xb20] ;  /* 0x0002c800ff0e7b82 */ /* 0x000eb00000000800 */
[----:B------:R-:W4:Y:S01]  /*21d0*/  LDC R15, c[0x0][0xb0c] ;  /* 0x0002c300ff0f7b82 */ /* 0x000f220000000800 */
[----:B---3--:R-:W-:Y:S01]  /*21e0*/  IMAD.HI.U32 R21, R0, R5, RZ ;  /* 0x0000000500157227 */ /* 0x008fe200078e00ff */
[----:B------:R-:W-:-:S03]  /*21f0*/  ISETP.NE.AND P0, PT, R4, 0x1, PT ;  /* 0x000000010400780c */ /* 0x000fc60003f05270 */
[----:B------:R-:W-:-:S03]  /*2200*/  IMAD.HI.U32 R5, R9, R5, RZ ;  /* 0x0000000509057227 */ /* 0x000fc600078e00ff */
[----:B------:R-:W3:Y:S01]  /*2210*/  LDC.64 R2, c[0x0][0xb28] ;  /* 0x0002ca00ff027b82 */ /* 0x000ee20000000a00 */
[----:B-1----:R-:W-:-:S04]  /*2220*/  IMAD.HI.U32 R22, R8, R6, RZ ;  /* 0x0000000608167227 */ /* 0x002fc800078e00ff */
[----:B------:R-:W-:Y:S01]  /*2230*/  IMAD.HI.U32 R23, R10, R6, RZ ;  /* 0x000000060a177227 */ /* 0x000fe200078e00ff */
[----:B------:R-:W-:Y:S02]  /*2240*/  SHF.R.U32.HI R22, RZ, R7, R22 ;  /* 0x00000007ff167219 */ /* 0x000fe40000011616 */
[-C--:B--2---:R-:W-:Y:S02]  /*2250*/  SHF.R.U32.HI R21, RZ, R14.reuse, R21 ;  /* 0x0000000eff157219 */ /* 0x084fe40000011615 */
[----:B------:R-:W-:Y:S02]  /*2260*/  SHF.R.U32.HI R5, RZ, R14, R5 ;  /* 0x0000000eff057219 */ /* 0x000fe40000011605 */
[----:B------:R-:W-:Y:S02]  /*2270*/  SEL R21, R0, R21, !P0 ;  /* 0x0000001500157207 */ /* 0x000fe40004000000 */
[----:B------:R-:W-:Y:S02]  /*2280*/  SHF.R.U32.HI R23, RZ, R7, R23 ;  /* 0x00000007ff177219 */ /* 0x000fe40000011617 */
[----:B----4-:R-:W-:-:S02]  /*2290*/  ISETP.NE.AND P1, PT, R15, 0x1, PT ;  /* 0x000000010f00780c */ /* 0x010fc40003f25270 */
[----:B------:R-:W-:Y:S02]  /*22a0*/  SEL R5, R9, R5, !P0 ;  /* 0x0000000509057207 */ /* 0x000fe40004000000 */
[----:B------:R-:W-:Y:S02]  /*22b0*/  SEL R22, R8, R22, !P1 ;  /* 0x0000001608167207 */ /* 0x000fe40004800000 */
[----:B------:R-:W-:Y:S01]  /*22c0*/  SEL R23, R10, R23, !P1 ;  /* 0x000000170a177207 */ /* 0x000fe20004800000 */
[----:B---3--:R-:W-:-:S04]  /*22d0*/  IMAD.HI.U32 R20, R21, R2, RZ ;  /* 0x0000000215147227 */ /* 0x008fc800078e00ff */
        /* <DEDUP_REMOVED lines=10> */
[----:B------:R-:W-:-:S04]  /*2380*/  @!P0 IMAD.HI.U32 R7, R23, R2, RZ ;  /* 0x0000000217078227 */ /* 0x000fc800078e00ff */
[----:B------:R-:W-:Y:S01]  /*2390*/  IMAD.MOV R2, RZ, RZ, -R6 ;  /* 0x000000ffff027224 */ /* 0x000fe200078e0a06 */
[----:B------:R-:W-:Y:S02]  /*23a0*/  @!P0 SHF.R.U32.HI R3, RZ, R3, R7 ;  /* 0x00000003ff038219 */ /* 0x000fe40000011607 */
[----:B------:R-:W-:Y:S01]  /*23b0*/  IADD3 R7, PT, PT, -R5, RZ, RZ ;  /* 0x000000ff05077210 */ /* 0x000fe20007ffe1ff */
[----:B------:R-:W-:Y:S01]  /*23c0*/  IMAD R2, R40, R2, R5 ;  /* 0x0000000228027224 */ /* 0x000fe200078e0205 */
        /* <DEDUP_REMOVED lines=10> */
.L_x_40:
[----:B------:R-:W1:Y:S02]  /*2470*/  LDCU UR8, c[0x0][0xb30] ;  /* 0x00016600ff0877ac */ /* 0x000e640008000800 */
[----:B-1----:R-:W-:-:S09]  /*2480*/  UISETP.NE.AND UP0, UPT, UR8, 0x1, UPT ;  /* 0x000000010800788c */ /* 0x002fd2000bf05270 */
[----:B------:R-:W-:Y:S05]  /*2490*/  BRA.U UP0, `(.L_x_41) ;  /* 0x0000000100407547 */ /* 0x000fea000b800000 */
[----:B------:R-:W1:Y:S08]  /*24a0*/  LDC.64 R4, c[0x0][0xb10] ;  /* 0x0002c400ff047b82 */ /* 0x000e700000000a00 */
[----:B------:R-:W2:Y:S08]  /*24b0*/  LDC.64 R2, c[0x0][0xb18] ;  /* 0x0002c600ff027b82 */ /* 0x000eb00000000a00 */
[----:B------:R-:W4:Y:S08]  /*24c0*/  LDC R6, c[0x0][0xb20] ;  /* 0x0002c800ff067b82 */ /* 0x000f300000000800 */
[----:B------:R-:W3:Y:S01]  /*24d0*/  LDC R7, c[0x0][0xb0c] ;  /* 0x0002c300ff077b82 */ /* 0x000ee20000000800 */
[----:B-1----:R-:W-:-:S05]  /*24e0*/  IMAD.HI.U32 R4, R10, R4, RZ ;  /* 0x000000040a047227 */ /* 0x002fca00078e00ff */
[----:B------:R-:W-:Y:S01]  /*24f0*/  SHF.R.U32.HI R4, RZ, R5, R4 ;  /* 0x00000005ff047219 */ /* 0x000fe20000011604 */
[----:B--2---:R-:W-:Y:S01]  /*2500*/  IMAD.HI.U32 R3, R9, R3, RZ ;  /* 0x0000000309037227 */ /* 0x004fe200078e00ff */
[----:B------:R-:W-:-:S04]  /*2510*/  ISETP.NE.AND P0, PT, R2, 0x1, PT ;  /* 0x000000010200780c */ /* 0x000fc80003f05270 */
[----:B----4-:R-:W-:-:S04]  /*2520*/  SHF.R.U32.HI R3, RZ, R6, R3 ;  /* 0x00000006ff037219 */ /* 0x010fc80000011603 */
[----:B------:R-:W-:Y:S02]  /*2530*/  SEL R3, R9, R3, !P0 ;  /* 0x0000000309037207 */ /* 0x000fe40004000000 */
[----:B---3--:R-:W-:-:S04]  /*2540*/  ISETP.NE.AND P1, PT, R7, 0x1, PT ;  /* 0x000000010700780c */ /* 0x008fc80003f25270 */
[----:B------:R-:W-:-:S05]  /*2550*/  SEL R4, R10, R4, !P1 ;  /* 0x000000040a047207 */ /* 0x000fca0004800000 */
[----:B------:R-:W-:Y:S02]  /*2560*/  IMAD.IADD R5, R3, 0x1, -R4 ;  /* 0x0000000103057824 */ /* 0x000fe400078e0a04 */
[----:B------:R-:W-:Y:S02]  /*2570*/  IMAD.IADD R3, R4, 0x1, -R3 ;  /* 0x0000000104037824 */ /* 0x000fe400078e0a03 */
[----:B------:R-:W-:Y:S02]  /*2580*/  IMAD R10, R5, R7, R10 ;  /* 0x00000007050a7224 */ /* 0x000fe400078e020a */
[----:B------:R-:W-:-:S07]  /*2590*/  IMAD R9, R3, R2, R9 ;  /* 0x0000000203097224 */ /* 0x000fce00078e0209 */
.L_x_41:
[----:B------:R-:W-:Y:S01]  /*25a0*/  VIADD R16, R16, 0x1 ;  /* 0x0000000110107836 */ /* 0x000fe20000000000 */
[----:B------:R-:W-:Y:S01]  /*25b0*/  PLOP3.LUT P1, PT, PT, PT, PT, 0x80, 0x8 ;  /* 0x000000000008781c */ /* 0x000fe20003f2f070 */
[----:B------:R-:W-:Y:S02]  /*25c0*/  IMAD.IADD R14, R10, 0x1, R91 ;  /* 0x000000010a0e7824 */ /* 0x000fe400078e025b */
[----:B------:R-:W-:Y:S01]  /*25d0*/  IMAD.IADD R15, R9, 0x1, R90 ;  /* 0x00000001090f7824 */ /* 0x000fe200078e025a */
[----:B------:R-:W-:-:S04]  /*25e0*/  ISETP.NE.AND P0, PT, R16, 0x2, PT ;  /* 0x000000021000780c */ /* 0x000fc80003f05270 */
[----:B------:R-:W-:Y:S02]  /*25f0*/  SEL R2, RZ, 0x1, P0 ;  /* 0x00000001ff027807 */ /* 0x000fe40000000000 */
[----:B------:R-:W-:Y:S02]  /*2600*/  SEL R16, R16, RZ, P0 ;  /* 0x000000ff10107207 */ /* 0x000fe40000000000 */
[----:B------:R-:W-:Y:S01]  /*2610*/  LOP3.LUT R13, R13, R2, RZ, 0x3c, !PT ;  /* 0x000000020d0d7212 */ /* 0x000fe200078e3cff */
[----:B------:R-:W-:Y:S06]  /*2620*/  @P2 BRA `(.L_x_42) ;  /* 0xfffffff000582947 */ /* 0x000fec000383ffff */
[----:B------:R-:W-:Y:S01]  /*2630*/  UIADD3 UR6, UPT, UPT, UR6, 0x28, URZ ;  /* 0x0000002806067890 */ /* 0x000fe2000fffe0ff */
[----:B------:R-:W-:-:S03]  /*2640*/  SHF.L.U32 R2, R17, 0x1f, RZ ;  /* 0x0000001f11027819 */ /* 0x000fc600000006ff */
[----:B------:R-:W-:-:S09]  /*2650*/  ULEA UR4, UR23, UR6, 0x3 ;  /* 0x0000000617047291 */ /* 0x000fd2000f8e18ff */
[----:B------:R-:W1:Y:S02]  /*2660*/  SYNCS.PHASECHK.TRANS64.TRYWAIT P0, [UR4], R2 ;  /* 0x00000002ff0075a7 */ /* 0x000e640008001104 */
[----:B-1----:R-:W-:Y:S05]  /*2670*/  @!P0 BRA `(.L_x_43) ;  /* 0x0000007000c88947 */ /* 0x002fea0003800000 */
.L_x_155:
[----:B------:R-:W-:-:S04]  /*2680*/  UIADD3 UR5, UPT, UPT, UR23, 0x1, URZ ;  /* 0x0000000117057890 */ /* 0x000fc8000fffe0ff */
[----:B------:R-:W-:-:S04]  /*2690*/  UISETP.NE.AND UP0, UPT, UR5, 0x5, UPT ;  /* 0x000000050500788c */ /* 0x000fc8000bf05270 */
[----:B------:R-:W-:Y:S02]  /*26a0*/  USEL UR7, URZ, 0x1, UP0 ;  /* 0x00000001ff077887 */ /* 0x000fe40008000000 */
[----:B------:R-:W-:-:S04]  /*26b0*/  USEL UR5, UR5, URZ, UP0 ;  /* 0x000000ff05057287 */ /* 0x000fc80008000000 */
[----:B------:R-:W-:Y:S01]  /*26c0*/  ULEA UR4, UR5, UR6, 0x3 ;  /* 0x0000000605047291 */ /* 0x000fe2000f8e18ff */
[----:B-1----:R-:W-:-:S04]  /*26d0*/  LOP3.LUT R2, R17, UR7, RZ, 0x3c, !PT ;  /* 0x0000000711027c12 */ /* 0x002fc8000f8e3cff */
[----:B------:R-:W-:-:S04]  /*26e0*/  SHF.L.U32 R3, R2, 0x1f, RZ ;  /* 0x0000001f02037819 */ /* 0x000fc800000006ff */
[----:B------:R-:W1:Y:S02]  /*26f0*/  SYNCS.PHASECHK.TRANS64.TRYWAIT P0, [UR4], R3 ;  /* 0x00000003ff0075a7 */ /* 0x000e640008001104 */
[----:B-1----:R-:W-:Y:S05]  /*2700*/  @!P0 BRA `(.L_x_44) ;  /* 0x0000007000bc8947 */ /* 0x002fea0003800000 */
.L_x_157:
[----:B------:R-:W-:-:S04]  /*2710*/  UIADD3 UR5, UPT, UPT, UR5, 0x1, URZ ;  /* 0x0000000105057890 */ /* 0x000fc8000fffe0ff */
[----:B------:R-:W-:-:S04]  /*2720*/  UISETP.NE.AND UP0, UPT, UR5, 0x5, UPT ;  /* 0x000000050500788c */ /* 0x000fc8000bf05270 */
[----:B------:R-:W-:Y:S02]  /*2730*/  USEL UR7, URZ, 0x1, UP0 ;  /* 0x00000001ff077887 */ /* 0x000fe40008000000 */
[----:B------:R-:W-:-:S04]  /*2740*/  USEL UR5, UR5, URZ, UP0 ;  /* 0x000000ff05057287 */ /* 0x000fc80008000000 */
[----:B------:R-:W-:Y:S01]  /*2750*/  ULEA UR4, UR5, UR6, 0x3 ;  /* 0x0000000605047291 */ /* 0x000fe2000f8e18ff */
[----:B------:R-:W-:-:S04]  /*2760*/  LOP3.LUT R2, R2, UR7, RZ, 0x3c, !PT ;  /* 0x0000000702027c12 */ /* 0x000fc8000f8e3cff */
[----:B-1----:R-:W-:-:S04]  /*2770*/  SHF.L.U32 R3, R2, 0x1f, RZ ;  /* 0x0000001f02037819 */ /* 0x002fc800000006ff */
[----:B------:R-:W1:Y:S02]  /*2780*/  SYNCS.PHASECHK.TRANS64.TRYWAIT P0, [UR4], R3 ;  /* 0x00000003ff0075a7 */ /* 0x000e640008001104 */
[----:B-1----:R-:W-:Y:S05]  /*2790*/  @!P0 BRA `(.L_x_45) ;  /* 0x0000007000b08947 */ /* 0x002fea0003800000 */
.L_x_159:
        /* <DEDUP_REMOVED lines=9> */
.L_x_161:
[----:B------:R-:W-:-:S04]  /*2830*/  UIADD3 UR5, UPT, UPT, UR5, 0x1, URZ ;  /* 0x0000000105057890 */ /* 0x000fc8000fffe0ff */
[----:B------:R-:W-:-:S04]  /*2840*/  UISETP.NE.AND UP0, UPT, UR5, 0x5, UPT ;  /* 0x000000050500788c */ /* 0x000fc8000bf05270 */
[----:B------:R-:W-:Y:S02]  /*2850*/  USEL UR4, URZ, 0x1, UP0 ;  /* 0x00000001ff047887 */ /* 0x000fe40008000000 */
[----:B------:R-:W-:-:S04]  /*2860*/  USEL UR5, UR5, URZ, UP0 ;  /* 0x000000ff05057287 */ /* 0x000fc80008000000 */
[----:B------:R-:W-:Y:S01]  /*2870*/  ULEA UR5, UR5, UR6, 0x3 ;  /* 0x0000000605057291 */ /* 0x000fe2000f8e18ff */
[----:B------:R-:W-:-:S04]  /*2880*/  LOP3.LUT R2, R2, UR4, RZ, 0x3c, !PT ;  /* 0x0000000402027c12 */ /* 0x000fc8000f8e3cff */
[----:B------:R-:W-:Y:S01]  /*2890*/  SHF.L.U32 R2, R2, 0x1f, RZ ;  /* 0x0000001f02027819 */ /* 0x000fe200000006ff */
[----:B-1-3--:R-:W-:-:S07]  /*28a0*/  IMAD.U32 R0, RZ, RZ, UR5 ;  /* 0x00000005ff007e24 */ /* 0x00afce000f8e00ff */
.L_x_47:
[----:B-1----:R1:W2:Y:S02]  /*28b0*/  SYNCS.PHASECHK.TRANS64.TRYWAIT P0, [R0+URZ], R2 ;  /* 0x00000002000075a7 */ /* 0x0022a400080011ff */
[----:B--2---:R-:W-:Y:S05]  /*28c0*/  @!P0 NANOSLEEP.SYNCS 0x989680 ;  /* 0x009896800000895d */ /* 0x004fea0003900000 */
[----:B------:R-:W2:Y:S02]  /*28d0*/  @!P0 SYNCS.PHASECHK.TRANS64 P0, [R0+URZ], R2 ;  /* 0x00000002000085a7 */ /* 0x000ea400080010ff */
[----:B--2---:R-:W-:Y:S05]  /*28e0*/  @P0 EXIT ;  /* 0x000000000000094d */ /* 0x004fea0003800000 */
[----:B------:R-:W-:Y:S05]  /*28f0*/  BRA `(.L_x_47) ;  /* 0xfffffffc00ec7947 */ /* 0x000fea000383ffff */
.L_x_22:
[----:B------:R-:W-:-:S04]  /*2900*/  UISETP.NE.AND UP1, UPT, UR37, URZ, UPT ;  /* 0x000000ff2500728c */ /* 0x000fc8000bf25270 */
[----:B------:R-:W-:-:S09]  /*2910*/  UISETP.NE.OR UP1, UPT, UR10, 0x1, UP1 ;  /* 0x000000010a00788c */ /* 0x000fd20008f25670 */
[----:B------:R-:W-:Y:S05]  /*2920*/  BRA.U UP1, `(.L_x_48) ;  /* 0x00000005014c7547 */ /* 0x000fea000b800000 */
[----:B------:R-:W-:Y:S01]  /*2930*/  HFMA2 R11, -RZ, RZ, 0, 0 ;  /* 0x00000000ff0b7431 */ /* 0x000fe200000001ff */
[----:B------:R-:W-:Y:S01]  /*2940*/  ISETP.GE.U32.AND P2, PT, R10, 0x2, PT ;  /* 0x000000020a00780c */ /* 0x000fe20003f46070 */
[----:B------:R-:W-:Y:S01]  /*2950*/  IMAD.MOV.U32 R12, RZ, RZ, 0x1 ;  /* 0x00000001ff0c7424 */ /* 0x000fe200078e00ff */
[----:B------:R-:W-:Y:S01]  /*2960*/  CS2R R8, SRZ ;  /* 0x0000000000087805 */ /* 0x000fe2000001ff00 */
[----:B------:R-:W-:Y:S01]  /*2970*/  IMAD.MOV.U32 R3, RZ, RZ, RZ ;  /* 0x000000ffff037224 */ /* 0x000fe200078e00ff */
[----:B------:R-:W-:Y:S01]  /*2980*/  UMOV UR4, 0x400 ;  /* 0x0000040000047882 */ /* 0x000fe20000000000 */
[----:B------:R-:W-:Y:S01]  /*2990*/  UMOV UR6, URZ ;  /* 0x000000ff00067c82 */ /* 0x000fe20008000000 */
[----:B------:R-:W-:-:S12]  /*29a0*/  ULEA UR37, UR37, UR4, 0x18 ;  /* 0x0000000425257291 */ /* 0x000fd8000f8ec0ff */
.L_x_52:
[----:B------:R-:W-:Y:S02]  /*29b0*/  LEA R0, R3, UR37, 0x3 ;  /* 0x0000002503007c11 */ /* 0x000fe4000f8e18ff */
[----:B------:R-:W-:-:S03]  /*29c0*/  SHF.L.U32 R4, R8, 0x1f, RZ ;  /* 0x0000001f08047819 */ /* 0x000fc600000006ff */
[----:B------:R-:W-:Y:S01]  /*29d0*/  VIADD R5, R0, 0x110 ;  /* 0x0000011000057836 */ /* 0x000fe20000000000 */
[----:B------:R-:W1:Y:S02]  /*29e0*/  SYNCS.PHASECHK.TRANS64.TRYWAIT P0, [R0+URZ+0x100], R4 ;  /* 0x00010004000075a7 */ /* 0x000e6400080011ff */
[----:B-1----:R-:W-:Y:S05]  /*29f0*/  @!P0 BRA `(.L_x_49) ;  /* 0x0000007000488947 */ /* 0x002fea0003800000 */
.L_x_162:
[----:B------:R-:W-:Y:S01]  /*2a00*/  ULEA UR5, UR6, UR37, 0x3 ;  /* 0x0000002506057291 */ /* 0x000fe2000f8e18ff */
[----:B-1----:R-:W-:Y:S01]  /*2a10*/  PRMT R0, RZ, 0x654, R5 ;  /* 0x00000654ff007816 */ /* 0x002fe20000000005 */
[----:B------:R-:W-:Y:S01]  /*2a20*/  @!P2 IMAD.MOV.U32 R4, RZ, RZ, 0x10 ;  /* 0x00000010ff04a424 */ /* 0x000fe200078e00ff */
[----:B------:R-:W-:Y:S01]  /*2a30*/  SHF.L.U32 R5, R12, 0x1f, RZ ;  /* 0x0000001f0c057819 */ /* 0x000fe200000006ff */
[----:B------:R-:W-:Y:S01]  /*2a40*/  UIADD3 UR4, UPT, UPT, UR5, 0xa0, URZ ;  /* 0x000000a005047890 */ /* 0x000fe2000fffe0ff */
[----:B------:R1:W-:Y:S05]  /*2a50*/  SYNCS.ARRIVE.TRANS64.RED.A1T0 RZ, [R0+URZ], RZ ;  /* 0x000000ff00ff79a7 */ /* 0x0003ea00081004ff */
[----:B------:R-:W-:Y:S01]  /*2a60*/  IMAD.U32 R6, RZ, RZ, UR4 ;  /* 0x00000004ff067e24 */ /* 0x000fe2000f8e00ff */
[----:B------:R-:W2:Y:S04]  /*2a70*/  SYNCS.PHASECHK.TRANS64.TRYWAIT P0, [UR5+0xb0], R5 ;  /* 0x0000b005ff0075a7 */ /* 0x000ea80008001105 */
[----:B------:R-:W-:Y:S01]  /*2a80*/  PRMT R6, R10, 0x654, R6 ;  /* 0x000006540a067816 */ /* 0x000fe20000000006 */
[----:B-12---:R-:W-:Y:S06]  /*2a90*/  @!P0 BRA `(.L_x_50) ;  /* 0x0000007000348947 */ /* 0x006fec0003800000 */
.L_x_164:
[----:B------:R-:W-:Y:S01]  /*2aa0*/  ULEA UR4, UR6, UR37, 0x4 ;  /* 0x0000002506047291 */ /* 0x000fe2000f8e20ff */
[----:B------:R-:W-:Y:S01]  /*2ab0*/  SEL R2, R6, R2, !P2 ;  /* 0x0000000206027207 */ /* 0x000fe20005000000 */
[----:B------:R-:W-:Y:S01]  /*2ac0*/  UIADD3 UR5, UPT, UPT, UR5, 0xa0, URZ ;  /* 0x000000a005057890 */ /* 0x000fe2000fffe0ff */
[----:B-1----:R-:W-:Y:S01]  /*2ad0*/  LEA R0, R11, UR37, 0x3 ;  /* 0x000000250b007c11 */ /* 0x002fe2000f8e18ff */
[----:B------:R-:W-:Y:S01]  /*2ae0*/  UIADD3 UR4, UPT, UPT, UR4, 0x130, URZ ;  /* 0x0000013004047890 */ /* 0x000fe2000fffe0ff */
[----:B------:R1:W-:Y:S01]  /*2af0*/  @!P2 SYNCS.ARRIVE.TRANS64.RED RZ, [R2+URZ], R4 ;  /* 0x0000000402ffa9a7 */ /* 0x0003e200080004ff */
[----:B------:R-:W-:Y:S01]  /*2b00*/  UIADD3 UR6, UPT, UPT, UR6, 0x1, URZ ;  /* 0x0000000106067890 */ /* 0x000fe2000fffe0ff */
[----:B------:R-:W-:-:S03]  /*2b10*/  VIADD R3, R3, 0x1 ;  /* 0x0000000103037836 */ /* 0x000fc60000000000 */
[----:B------:R-:W-:Y:S02]  /*2b20*/  UISETP.NE.AND UP0, UPT, UR6, 0x2, UPT ;  /* 0x000000020600788c */ /* 0x000fe4000bf05270 */
[----:B------:R-:W-:Y:S01]  /*2b30*/  ISETP.NE.AND P0, PT, R3, 0x2, PT ;  /* 0x000000020300780c */ /* 0x000fe20003f05270 */
[----:B------:R-:W-:Y:S06]  /*2b40*/  UGETNEXTWORKID.BROADCAST [UR4], [UR5] ;  /* 0x00000000040073ca */ /* 0x000fec0008000100 */
[----:B------:R-:W-:Y:S02]  /*2b50*/  USEL UR4, URZ, 0x1, UP0 ;  /* 0x00000001ff047887 */ /* 0x000fe40008000000 */
[----:B------:R-:W-:-:S04]  /*2b60*/  USEL UR6, UR6, URZ, UP0 ;  /* 0x000000ff06067287 */ /* 0x000fc80008000000 */
[----:B------:R-:W-:Y:S02]  /*2b70*/  LOP3.LUT R12, R12, UR4, RZ, 0x3c, !PT ;  /* 0x000000040c0c7c12 */ /* 0x000fe4000f8e3cff */
[----:B-1----:R-:W-:-:S04]  /*2b80*/  SHF.L.U32 R4, R9, 0x1f, RZ ;  /* 0x0000001f09047819 */ /* 0x002fc800000006ff */
[----:B------:R-:W1:Y:S02]  /*2b90*/  SYNCS.PHASECHK.TRANS64.TRYWAIT P1, [R0+URZ+0xa0], R4 ;  /* 0x0000a004000075a7 */ /* 0x000e6400080211ff */
[----:B-1----:R-:W-:Y:S05]  /*2ba0*/  @!P1 BRA `(.L_x_51) ;  /* 0x0000007000089947 */ /* 0x002fea0003800000 */
.L_x_165:
[----:B-1----:R-:W-:Y:S01]  /*2bb0*/  LEA R4, R11, UR37, 0x4 ;  /* 0x000000250b047c11 */ /* 0x002fe2000f8e20ff */
[----:B------:R-:W-:Y:S01]  /*2bc0*/  VIADD R0, R0, 0xb0 ;  /* 0x000000b000007836 */ /* 0x000fe20000000000 */
[----:B------:R-:W-:Y:S01]  /*2bd0*/  SEL R3, R3, RZ, P0 ;  /* 0x000000ff03037207 */ /* 0x000fe20000000000 */
[----:B------:R-:W-:-:S03]  /*2be0*/  VIADD R11, R11, 0x1 ;  /* 0x000000010b0b7836 */ /* 0x000fc60000000000 */
[----:B------:R-:W1:Y:S01]  /*2bf0*/  LDS.128 R4, [R4+0x130] ;  /* 0x0001300004047984 */ /* 0x000e620000000c00 */
[----:B------:R-:W-:Y:S02]  /*2c00*/  PRMT R0, RZ, 0x654, R0 ;  /* 0x00000654ff007816 */ /* 0x000fe40000000000 */
[C---:B------:R-:W-:Y:S01]  /*2c10*/  ISETP.NE.AND P1, PT, R11.reuse, 0x2, PT ;  /* 0x000000020b00780c */ /* 0x040fe20003f25270 */
[----:B------:R-:W-:Y:S01]  /*2c20*/  @!PT LDS RZ, [RZ] ;  /* 0x00000000fffff984 */ /* 0x000fe20000000800 */
[----:B------:R-:W-:Y:S01]  /*2c30*/  @!PT LDS RZ, [RZ] ;  /* 0x00000000fffff984 */ /* 0x000fe20000000800 */
[----:B------:R-:W-:Y:S01]  /*2c40*/  @!PT LDS RZ, [RZ] ;  /* 0x00000000fffff984 */ /* 0x000fe20000000800 */
[----:B------:R-:W-:Y:S01]  /*2c50*/  @!PT LDS RZ, [RZ] ;  /* 0x00000000fffff984 */ /* 0x000fe20000000800 */
[----:B------:R2:W-:Y:S06]  /*2c60*/  MEMBAR.ALL.CTA ;  /* 0x0000000000007992 */ /* 0x0005ec0000008000 */
[----:B--2---:R-:W2:Y:S01]  /*2c70*/  FENCE.VIEW.ASYNC.S ;  /* 0x00000000000073c6 */ /* 0x004ea20000000000 */
[----:B------:R-:W-:Y:S01]  /*2c80*/  SEL R11, R11, RZ, P1 ;  /* 0x000000ff0b0b7207 */ /* 0x000fe20000800000 */
[----:B--2---:R2:W-:Y:S01]  /*2c90*/  SYNCS.ARRIVE.TRANS64.RED.A1T0 RZ, [R0+URZ], RZ ;  /* 0x000000ff00ff79a7 */ /* 0x0045e200081004ff */
[----:B-1----:R-:W-:-:S02]  /*2ca0*/  LOP3.LUT P3, RZ, R6, 0x1, RZ, 0xc0, !PT ;  /* 0x0000000106ff7812 */ /* 0x002fc4000786c0ff */
[----:B------:R-:W-:-:S04]  /*2cb0*/  SEL R4, RZ, 0x1, P1 ;  /* 0x00000001ff047807 */ /* 0x000fc80000800000 */
[----:B------:R-:W-:Y:S02]  /*2cc0*/  LOP3.LUT R9, R9, R4, RZ, 0x3c, !PT ;  /* 0x0000000409097212 */ /* 0x000fe400078e3cff */
[----:B--2---:R-:W-:-:S04]  /*2cd0*/  SEL R0, RZ, 0x1, P0 ;  /* 0x00000001ff007807 */ /* 0x004fc80000000000 */
[----:B------:R-:W-:Y:S01]  /*2ce0*/  LOP3.LUT R8, R8, R0, RZ, 0x3c, !PT ;  /* 0x0000000008087212 */ /* 0x000fe200078e3cff */
[----:B------:R-:W-:Y:S06]  /*2cf0*/  @P3 BRA `(.L_x_52) ;  /* 0xfffffffc002c3947 */ /* 0x000fec000383ffff */
[----:B------:R-:W-:Y:S01]  /*2d00*/  ULEA UR5, UR6, UR37, 0x3 ;  /* 0x0000002506057291 */ /* 0x000fe2000f8e18ff */
[----:B------:R-:W-:-:S08]  /*2d10*/  SHF.L.U32 R2, R12, 0x1f, RZ ;  /* 0x0000001f0c027819 */ /* 0x000fd000000006ff */
[----:B------:R-:W1:Y:S02]  /*2d20*/  SYNCS.PHASECHK.TRANS64 P0, [UR5+0xb0], R2 ;  /* 0x0000b002ff0075a7 */ /* 0x000e640008001005 */
[----:B-1----:R-:W-:Y:S05]  /*2d30*/  @P0 BRA `(.L_x_53) ;  /* 0x0000000000080947 */ /* 0x002fea0003800000 */
[----:B------:R-:W1:Y:S02]  /*2d40*/  SYNCS.PHASECHK.TRANS64.TRYWAIT P0, [UR5+0xb0], R2 ;  /* 0x0000b002ff0075a7 */ /* 0x000e640008001105 */
[----:B-1----:R-:W-:Y:S05]  /*2d50*/  @!P0 BRA `(.L_x_54) ;  /* 0x0000006c00b08947 */ /* 0x002fea0003800000 */
.L_x_53:
[----:B------:R-:W-:-:S04]  /*2d60*/  UIADD3 UR4, UPT, UPT, UR6, 0x1, URZ ;  /* 0x0000000106047890 */ /* 0x000fc8000fffe0ff */
[----:B------:R-:W-:-:S04]  /*2d70*/  UISETP.NE.AND UP0, UPT, UR4, 0x2, UPT ;  /* 0x000000020400788c */ /* 0x000fc8000bf05270 */
[----:B------:R-:W-:Y:S02]  /*2d80*/  USEL UR7, URZ, 0x1, UP0 ;  /* 0x00000001ff077887 */ /* 0x000fe40008000000 */
[----:B------:R-:W-:-:S04]  /*2d90*/  USEL UR4, UR4, URZ, UP0 ;  /* 0x000000ff04047287 */ /* 0x000fc80008000000 */
[----:B------:R-:W-:Y:S01]  /*2da0*/  ULEA UR4, UR4, UR37, 0x3 ;  /* 0x0000002504047291 */ /* 0x000fe2000f8e18ff */
[----:B-1----:R-:W-:-:S04]  /*2db0*/  LOP3.LUT R2, R12, UR7, RZ, 0x3c, !PT ;  /* 0x000000070c027c12 */ /* 0x002fc8000f8e3cff */
[----:B------:R-:W-:-:S04]  /*2dc0*/  SHF.L.U32 R0, R2, 0x1f, RZ ;  /* 0x0000001f02007819 */ /* 0x000fc800000006ff */
[----:B------:R-:W1:Y:S02]  /*2dd0*/  SYNCS.PHASECHK.TRANS64 P0, [UR4+0xb0], R0 ;  /* 0x0000b000ff0075a7 */ /* 0x000e640008001004 */
[----:B-1----:R-:W-:Y:S05]  /*2de0*/  @P0 EXIT ;  /* 0x000000000000094d */ /* 0x002fea0003800000 */
[----:B------:R-:W-:Y:S02]  /*2df0*/  SHF.L.U32 R2, R2, 0x1f, RZ ;  /* 0x0000001f02027819 */ /* 0x000fe400000006ff */
[----:B------:R-:W-:-:S07]  /*2e00*/  MOV R0, UR4 ;  /* 0x0000000400007c02 */ /* 0x000fce0008000f00 */
.L_x_55:
[----:B-1----:R1:W2:Y:S02]  /*2e10*/  SYNCS.PHASECHK.TRANS64.TRYWAIT P0, [R0+URZ+0xb0], R2 ;  /* 0x0000b002000075a7 */ /* 0x0022a400080011ff */
[----:B--2---:R-:W-:Y:S05]  /*2e20*/  @!P0 NANOSLEEP.SYNCS 0x989680 ;  /* 0x009896800000895d */ /* 0x004fea0003900000 */
[----:B------:R-:W2:Y:S02]  /*2e30*/  @!P0 SYNCS.PHASECHK.TRANS64 P0, [R0+URZ+0xb0], R2 ;  /* 0x0000b002000085a7 */ /* 0x000ea400080010ff */
[----:B--2---:R-:W-:Y:S05]  /*2e40*/  @P0 EXIT ;  /* 0x000000000000094d */ /* 0x004fea0003800000 */
[----:B------:R-:W-:Y:S05]  /*2e50*/  BRA `(.L_x_55) ;  /* 0xfffffffc00ec7947 */ /* 0x000fea000383ffff */
.L_x_48:
[----:B------:R-:W-:Y:S05]  /*2e60*/  BRA.U UP4, `(.L_x_56) ;  /* 0x0000001104d87547 */ /* 0x000fea000b800000 */
[----:B------:R-:W-:Y:S01]  /*2e70*/  UMOV UR6, 0x40 ;  /* 0x0000004000067882 */ /* 0x000fe20000000000 */
[----:B------:R-:W-:Y:S01]  /*2e80*/  NOP ;  /* 0x0000000000007918 */ /* 0x000fe20000000000 */
[----:B------:R-:W-:Y:S01]  /*2e90*/  ULEA UR6, UR37, UR6, 0x18 ;  /* 0x0000000625067291 */ /* 0x000fe2000f8ec0ff */
[----:B------:R-:W-:Y:S02]  /*2ea0*/  UMOV UR7, 0x400 ;  /* 0x0000040000077882 */ /* 0x000fe40000000000 */
[----:B------:R-:W-:-:S06]  /*2eb0*/  ULEA UR37, UR37, UR7, 0x18 ;  /* 0x0000000725257291 */ /* 0x000fcc000f8ec0ff */
[----:B------:R-:W1:Y:S02]  /*2ec0*/  LDS.U8 R2, [UR6+0x1c] ;  /* 0x00001c06ff027984 */ /* 0x000e640008000000 */
[----:B-1----:R-:W-:-:S13]  /*2ed0*/  ISETP.NE.AND P0, PT, R2, RZ, PT ;  /* 0x000000ff0200720c */ /* 0x002fda0003f05270 */
[----:B------:R-:W-:Y:S05]  /*2ee0*/  @P0 BRA `(.L_x_57) ;  /* 0x0000000400080947 */ /* 0x000fea0003800000 */
[----:B------:R-:W-:Y:S02]  /*2ef0*/  UISETP.NE.U32.AND UP0, UPT, UR5, 0x1, UPT ;  /* 0x000000010500788c */ /* 0x000fe4000bf05070 */
[----:B------:R-:W-:-:S07]  /*2f00*/  UIADD3 UR8, UPT, UPT, UR6, 0x8, URZ ;  /* 0x0000000806087890 */ /* 0x000fce000fffe0ff */
[----:B------:R-:W-:Y:S05]  /*2f10*/  BRA.U !UP0, `(.L_x_58) ;  /* 0x00000001089c7547 */ /* 0x000fea000b800000 */
[----:B------:R-:W-:Y:S01]  /*2f20*/  ELECT P0, URZ, PT ;  /* 0x0000000000ff782f */ /* 0x000fe20003800000 */
[----:B------:R-:W-:-:S12]  /*2f30*/  BSSY B0, `(.L_x_58) ;  /* 0x0000025000007945 */ /* 0x000fd80003800000 */
[----:B------:R-:W-:Y:S05]  /*2f40*/  @!P0 BRA `(.L_x_59) ;  /* 0x00000000008c8947 */ /* 0x000fea0003800000 */
[----:B------:R-:W-:-:S05]  /*2f50*/  UMOV UR7, 0x10 ;  /* 0x0000001000077882 */ /* 0x000fca0000000000 */
[----:B------:R-:W-:Y:S04]  /*2f60*/  DEPBAR.LE SB1, 0x36 ;  /* 0x00009d800000791a */ /* 0x000fe80000000000 */
[----:B------:R-:W1:Y:S02]  /*2f70*/  UTCATOMSWS.2CTA.FIND_AND_SET.ALIGN UP1, UR7, UR7 ;  /* 0x00000007000775e3 */ /* 0x000e640008220800 */
[----:B-1----:R-:W-:Y:S01]  /*2f80*/  MOV R10, UR7 ;  /* 0x00000007000a7c02 */ /* 0x002fe20008000f00 */
[----:B------:R-:W-:Y:S06]  /*2f90*/  BRA.U UP1, `(.L_x_60) ;  /* 0x0000000101187547 */ /* 0x000fec000b800000 */
.L_x_61:
[----:B------:R-:W-:Y:S05]  /*2fa0*/  NANOSLEEP 0x64 ;  /* 0x000000640000795d */ /* 0x000fea0003800000 */
[----:B------:R-:W-:-:S05]  /*2fb0*/  UMOV UR7, 0x10 ;  /* 0x0000001000077882 */ /* 0x000fca0000000000 */
[----:B------:R-:W-:Y:S04]  /*2fc0*/  DEPBAR.LE SB1, 0x36 ;  /* 0x00009d800000791a */ /* 0x000fe80000000000 */
[----:B------:R-:W1:Y:S02]  /*2fd0*/  UTCATOMSWS.2CTA.FIND_AND_SET.ALIGN UP1, UR7, UR7 ;  /* 0x00000007000775e3 */ /* 0x000e640008220800 */
[----:B-1----:R-:W-:Y:S01]  /*2fe0*/  MOV R10, UR7 ;  /* 0x00000007000a7c02 */ /* 0x002fe20008000f00 */
[----:B------:R-:W-:Y:S05]  /*2ff0*/  BRA.U !UP1, `(.L_x_61) ;  /* 0xfffffffd09e87547 */ /* 0x000fea000b83ffff */
.L_x_60:
[----:B------:R-:W1:Y:S01]  /*3000*/  LDS R5, [UR6+0x10] ;  /* 0x00001006ff057984 */ /* 0x000e620008000800 */
[----:B------:R-:W-:Y:S01]  /*3010*/  IMAD.U32 R3, RZ, RZ, UR37 ;  /* 0x00000025ff037e24 */ /* 0x000fe2000f8e00ff */
[----:B------:R-:W-:-:S03]  /*3020*/  MOV R2, UR4 ;  /* 0x0000000400027c02 */ /* 0x000fc60008000f00 */
[----:B------:R-:W-:Y:S01]  /*3030*/  VIADD R3, R3, 0x150 ;  /* 0x0000015003037836 */ /* 0x000fe20000000000 */
[----:B-1----:R-:W-:-:S04]  /*3040*/  SHF.L.U32 R5, R5, 0x1f, RZ ;  /* 0x0000001f05057819 */ /* 0x002fc800000006ff */
[----:B------:R-:W1:Y:S02]  /*3050*/  SYNCS.PHASECHK.TRANS64.TRYWAIT P0, [UR6+0x8], R5 ;  /* 0x00000805ff0075a7 */ /* 0x000e640008001106 */
[----:B-1----:R-:W-:Y:S05]  /*3060*/  @P0 BRA `(.L_x_62) ;  /* 0x0000000000080947 */ /* 0x002fea0003800000 */
[----:B------:R-:W1:Y:S02]  /*3070*/  SYNCS.PHASECHK.TRANS64.TRYWAIT P0, [UR6+0x8], R5 ;  /* 0x00000805ff0075a7 */ /* 0x000e640008001106 */
[----:B-1----:R-:W-:Y:S05]  /*3080*/  @!P0 BRA `(.L_x_63) ;  /* 0x0000006800fc8947 */ /* 0x002fea0003800000 */
.L_x_62:
[----:B-1----:R-:W-:Y:S01]  /*3090*/  HFMA2 R4, -RZ, RZ, 0, 5.9604644775390625e-08 ;  /* 0x00000001ff047431 */ /* 0x002fe200000001ff */
[----:B------:R-:W-:Y:S01]  /*30a0*/  UPRMT UR7, UR4, 0x654, UR8 ;  /* 0x0000065404077896 */ /* 0x000fe20008000008 */
[----:B------:R-:W-:Y:S01]  /*30b0*/  IMAD.MOV.U32 R7, RZ, RZ, 0xffff ;  /* 0x0000ffffff077424 */ /* 0x000fe200078e00ff */
[----:B------:R-:W-:Y:S01]  /*30c0*/  PRMT R2, R2, 0x654, R3 ;  /* 0x0000065402027816 */ /* 0x000fe20000000003 */
[----:B------:R-:W-:Y:S02]  /*30d0*/  IMAD.MOV.U32 R5, RZ, RZ, 0x4 ;  /* 0x00000004ff057424 */ /* 0x000fe400078e00ff */
[----:B------:R-:W-:Y:S01]  /*30e0*/  IMAD.SHL.U32 R9, R10, 0x20, RZ ;  /* 0x000000200a097824 */ /* 0x000fe200078e00ff */
[----:B------:R-:W-:Y:S02]  /*30f0*/  MOV R3, UR7 ;  /* 0x0000000700037c02 */ /* 0x000fe40008000f00 */
[-C--:B------:R-:W-:Y:S01]  /*3100*/  SHF.L.U32 R7, R7, R10.reuse, RZ ;  /* 0x0000000a07077219 */ /* 0x080fe200000006ff */
[----:B------:R1:W-:Y:S01]  /*3110*/  SYNCS.ARRIVE.TRANS64.RED RZ, [UR7], R5 ;  /* 0x00000005ffff79a7 */ /* 0x0003e20008000407 */
[----:B------:R-:W-:Y:S01]  /*3120*/  SHF.L.U32 R6, R4, R10, RZ ;  /* 0x0000000a04067219 */ /* 0x000fe200000006ff */
[----:B------:R1:W-:Y:S04]  /*3130*/  STS [UR37+0x150], R9 ;  /* 0x00015009ff007988 */ /* 0x0003e80008000825 */
[----:B------:R1:W-:Y:S04]  /*3140*/  STAS [R2.64], R10 ;  /* 0x0000000a02007dbd */ /* 0x0003e8000c0008ff */
[----:B------:R1:W-:Y:S04]  /*3150*/  ATOMS.OR RZ, [UR6+0x14], R7 ;  /* 0x00001407ffff798c */ /* 0x0003e8000b000006 */
[----:B------:R1:W-:Y:S04]  /*3160*/  ATOMS.OR RZ, [UR6+0x18], R6 ;  /* 0x00001806ffff798c */ /* 0x0003e8000b000006 */
[----:B------:R1:W-:Y:S02]  /*3170*/  ATOMS.XOR RZ, [UR6+0x10], R4 ;  /* 0x00001004ffff798c */ /* 0x0003e4000b800006 */
.L_x_59:
[----:B------:R-:W-:Y:S05]  /*3180*/  BSYNC B0 ;  /* 0x0000000000007941 */ /* 0x000fea0003800000 */
.L_x_58:
[----:B------:R-:W-:Y:S05]  /*3190*/  BRA.U UP0, `(.L_x_64) ;  /* 0x00000001006c7547 */ /* 0x000fea000b800000 */
[----:B------:R-:W-:-:S03]  /*31a0*/  UMOV UR7, 0xffffffff ;  /* 0xffffffff00077882 */ /* 0x000fc60000000000 */
[----:B------:R-:W-:Y:S05]  /*31b0*/  BRA.DIV UR7, `(.L_x_65) ;  /* 0x0000006a07c87947 */ /* 0x000fea000b800000 */
[----:B------:R-:W-:-:S13]  /*31c0*/  ELECT P6, URZ, PT ;  /* 0x0000000000ff782f */ /* 0x000fda00038c0000 */
.L_x_169:
[----:B------:R-:W-:Y:S05]  /*31d0*/  @!P6 BRA `(.L_x_64) ;  /* 0x00000000005ce947 */ /* 0x000fea0003800000 */
[----:B-1----:R-:W1:Y:S02]  /*31e0*/  LDS R3, [UR6+0x10] ;  /* 0x00001006ff037984 */ /* 0x002e640008000800 */
[----:B-1----:R-:W-:-:S04]  /*31f0*/  SHF.L.U32 R3, R3, 0x1f, RZ ;  /* 0x0000001f03037819 */ /* 0x002fc800000006ff */
[----:B------:R-:W1:Y:S02]  /*3200*/  SYNCS.PHASECHK.TRANS64.TRYWAIT P0, [UR6+0x8], R3 ;  /* 0x00000803ff0075a7 */ /* 0x000e640008001106 */
[----:B-1----:R-:W-:Y:S05]  /*3210*/  @P0 BRA `(.L_x_66) ;  /* 0x0000000000080947 */ /* 0x002fea0003800000 */
[----:B------:R-:W1:Y:S02]  /*3220*/  SYNCS.PHASECHK.TRANS64.TRYWAIT P0, [UR6+0x8], R3 ;  /* 0x00000803ff0075a7 */ /* 0x000e640008001106 */
[----:B-1----:R-:W-:Y:S05]  /*3230*/  @!P0 BRA `(.L_x_67) ;  /* 0x0000006800c88947 */ /* 0x002fea0003800000 */
.L_x_66:
[----:B------:R-:W2:Y:S01]  /*3240*/  LDS R5, [UR37+0x150] ;  /* 0x00015025ff057984 */ /* 0x000ea20008000800 */
[----:B-1----:R-:W-:Y:S02]  /*3250*/  HFMA2 R2, -RZ, RZ, 0, 5.9604644775390625e-08 ;  /* 0x00000001ff027431 */ /* 0x002fe400000001ff */
[----:B------:R-:W-:Y:S01]  /*3260*/  IMAD.MOV.U32 R3, RZ, RZ, 0xffff ;  /* 0x0000ffffff037424 */ /* 0x000fe200078e00ff */
[----:B------:R-:W-:Y:S01]  /*3270*/  UPRMT UR7, UR4, 0x654, UR8 ;  /* 0x0000065404077896 */ /* 0x000fe20008000008 */
[----:B--2---:R-:W-:-:S03]  /*3280*/  IMAD.SHL.U32 R4, R5, 0x20, RZ ;  /* 0x0000002005047824 */ /* 0x004fc600078e00ff */
[-C--:B------:R-:W-:Y:S02]  /*3290*/  SHF.L.U32 R3, R3, R5.reuse, RZ ;  /* 0x0000000503037219 */ /* 0x080fe400000006ff */
[----:B------:R-:W-:Y:S01]  /*32a0*/  SHF.L.U32 R5, R2, R5, RZ ;  /* 0x0000000502057219 */ /* 0x000fe200000006ff */
[----:B------:R2:W-:Y:S04]  /*32b0*/  STS [UR37+0x150], R4 ;  /* 0x00015004ff007988 */ /* 0x0005e80008000825 */
[----:B------:R2:W-:Y:S04]  /*32c0*/  ATOMS.OR RZ, [UR6+0x14], R3 ;  /* 0x00001403ffff798c */ /* 0x0005e8000b000006 */
[----:B------:R2:W-:Y:S01]  /*32d0*/  ATOMS.OR RZ, [UR6+0x18], R5 ;  /* 0x00001805ffff798c */ /* 0x0005e2000b000006 */
[----:B------:R-:W-:Y:S03]  /*32e0*/  SYNCS.ARRIVE.TRANS64.RED.A1T0 RZ, [UR7], RZ ;  /* 0x000000ffffff79a7 */ /* 0x000fe60008100407 */
[----:B------:R2:W-:Y:S01]  /*32f0*/  ATOMS.XOR RZ, [UR6+0x10], R2 ;  /* 0x00001002ffff798c */ /* 0x0005e2000b800006 */
[----:B------:R-:W-:Y:S05]  /*3300*/  BRA `(.L_x_64) ;  /* 0x0000000000107947 */ /* 0x000fea0003800000 */
.L_x_57:
[----:B------:R-:W-:-:S05]  /*3310*/  MOV R2, 0xffffffff ;  /* 0xffffffff00027802 */ /* 0x000fca0000000f00 */
[----:B------:R1:W-:Y:S02]  /*3320*/  STS [UR37+0x150], R2 ;  /* 0x00015002ff007988 */ /* 0x0003e40008000825 */
[----:B-1----:R-:W-:Y:S02]  /*3330*/  MOV R2, 0x3350 ;  /* 0x0000335000027802 */ /* 0x002fe40000000f00 */
[----:B-----5:R-:W-:Y:S05]  /*3340*/  CALL.REL.NOINC `($__internal_1_$__cuda_sm10x_tcgen05_guardrail_trap_phase_invalid_during_alloc) ;  /* 0x00000070009c7944 */ /* 0x020fea0003c00000 */
.L_x_64:
[----:B------:R-:W-:Y:S05]  /*3350*/  WARPSYNC.ALL ;  /* 0x0000000000007948 */ /* 0x000fea0003800000 */
[----:B------:R-:W3:Y:S01]  /*3360*/  S2UR UR7, SR_CgaCtaId ;  /* 0x00000000000779c3 */ /* 0x000ee20000008800 */
[----:B------:R-:W-:Y:S01]  /*3370*/  UMOV UR6, 0x400 ;  /* 0x0000040000067882 */ /* 0x000fe20000000000 */
[----:B------:R-:W-:-:S06]  /*3380*/  NOP ;  /* 0x0000000000007918 */ /* 0x000fcc0000000000 */
[----:B------:R-:W-:Y:S06]  /*3390*/  BAR.ARV 0x6, 0xa0 ;  /* 0x0182800000007b1d */ /* 0x000fec0000002000 */
[----:B------:R-:W4:Y:S01]  /*33a0*/  LDCU UR8, c[0x0][0x38c] ;  /* 0x00007180ff0877ac */ /* 0x000f220008000800 */
[----:B------:R-:W-:Y:S01]  /*33b0*/  LOP3.LUT R0, R0, 0xffff, RZ, 0xc0, !PT ;  /* 0x0000ffff00007812 */ /* 0x000fe200078ec0ff */
[----:B-1----:R-:W-:Y:S01]  /*33c0*/  IMAD.MOV.U32 R9, RZ, RZ, 0x1 ;  /* 0x00000001ff097424 */ /* 0x002fe200078e00ff */
[----:B------:R-:W-:Y:S01]  /*33d0*/  LOP3.LUT R8, R8, 0xffff, RZ, 0xc0, !PT ;  /* 0x0000ffff08087812 */ /* 0x000fe200078ec0ff */
[----:B------:R-:W-:Y:S01]  /*33e0*/  UMOV UR19, URZ ;  /* 0x000000ff00137c82 */ /* 0x000fe20008000000 */
[----:B------:R-:W-:Y:S01]  /*33f0*/  R2UR UR11, R0 ;  /* 0x00000000000b72ca */ /* 0x000fe200000e0000 */
[----:B------:R-:W-:Y:S01]  /*3400*/  UMOV UR18, URZ ;  /* 0x000000ff00127c82 */ /* 0x000fe20008000000 */
[----:B------:R-:W-:Y:S01]  /*3410*/  R2UR UR12, R8 ;  /* 0x00000000080c72ca */ /* 0x000fe200000e0000 */
[----:B------:R-:W-:Y:S01]  /*3420*/  IMAD.MOV.U32 R8, RZ, RZ, RZ ;  /* 0x000000ffff087224 */ /* 0x000fe200078e00ff */
[----:B------:R-:W-:Y:S01]  /*3430*/  UMOV UR17, URZ ;  /* 0x000000ff00117c82 */ /* 0x000fe20008000000 */
[----:B---3--:R-:W-:-:S02]  /*3440*/  ULEA UR7, UR7, UR6, 0x18 ;  /* 0x0000000607077291 */ /* 0x008fc4000f8ec0ff */
[----:B------:R-:W-:Y:S02]  /*3450*/  UISETP.NE.AND UP2, UPT, UR5, URZ, UPT ;  /* 0x000000ff0500728c */ /* 0x000fe4000bf45270 */
[----:B------:R-:W-:Y:S02]  /*3460*/  UIADD3 UR13, UPT, UPT, UR7, 0x8400, URZ ;  /* 0x00008400070d7890 */ /* 0x000fe4000fffe0ff */
[----:B------:R-:W-:Y:S02]  /*3470*/  UIADD3 UR14, UPT, UPT, UR7, 0x12400, URZ ;  /* 0x00012400070e7890 */ /* 0x000fe4000fffe0ff */
[----:B----4-:R-:W-:Y:S01]  /*3480*/  UIADD3 UR8, UPT, UPT, UR8, 0x3f, URZ ;  /* 0x0000003f08087890 */ /* 0x010fe2000fffe0ff */
[----:B--2---:R-:W1:Y:S01]  /*3490*/  LDS R2, [UR7+0x150] ;  /* 0x00015007ff027984 */ /* 0x004e620008000800 */
[----:B------:R-:W-:Y:S02]  /*34a0*/  USHF.R.U32.HI UR13, URZ, 0x4, UR13 ;  /* 0x00000004ff0d7899 */ /* 0x000fe4000801160d */
[----:B------:R-:W-:-:S02]  /*34b0*/  USHF.R.S32.HI UR6, URZ, 0x1f, UR8 ;  /* 0x0000001fff067899 */ /* 0x000fc40008011408 */
[----:B------:R-:W-:Y:S02]  /*34c0*/  USHF.R.U32.HI UR14, URZ, 0x4, UR14 ;  /* 0x00000004ff0e7899 */ /* 0x000fe4000801160e */
[----:B------:R-:W-:Y:S02]  /*34d0*/  ULEA.HI UR6, UR6, UR8, URZ, 0x6 ;  /* 0x0000000806067291 */ /* 0x000fe4000f8f30ff */
[----:B------:R-:W-:Y:S02]  /*34e0*/  ULOP3.LUT UR13, UR13, 0x3fff, URZ, 0xc0, !UPT ;  /* 0x00003fff0d0d7892 */ /* 0x000fe4000f8ec0ff */
[----:B------:R-:W-:Y:S02]  /*34f0*/  USHF.R.S32.HI UR6, URZ, 0x6, UR6 ;  /* 0x00000006ff067899 */ /* 0x000fe40008011406 */
[----:B------:R-:W-:Y:S02]  /*3500*/  ULOP3.LUT UR14, UR14, 0x3fff, URZ, 0xc0, !UPT ;  /* 0x00003fff0e0e7892 */ /* 0x000fe4000f8ec0ff */
[----:B------:R-:W-:Y:S01]  /*3510*/  UISETP.LT.AND UP0, UPT, UR6, 0x1, UPT ;  /* 0x000000010600788c */ /* 0x000fe2000bf01270 */
[----:B------:R-:W-:Y:S01]  /*3520*/  UMOV UR28, 0x0 ;  /* 0x00000000001c7882 */ /* 0x000fe20000000000 */
[----:B------:R-:W-:Y:S01]  /*3530*/  UMOV UR29, 0x8400490 ;  /* 0x08400490001d7882 */ /* 0x000fe20000000000 */
[----:B------:R-:W-:-:S02]  /*3540*/  ULOP3.LUT UR13, UR13, 0x10000, URZ, 0xfc, !UPT ;  /* 0x000100000d0d7892 */ /* 0x000fc4000f8efcff */
[----:B------:R-:W-:Y:S02]  /*3550*/  ULOP3.LUT UR14, UR14, 0x10000, URZ, 0xfc, !UPT ;  /* 0x000100000e0e7892 */ /* 0x000fe4000f8efcff */
[----:B------:R-:W-:Y:S01]  /*3560*/  USEL UR20, UR6, 0x1, !UP0 ;  /* 0x0000000106147887 */ /* 0x000fe2000c000000 */
[----:B------:R-:W-:Y:S01]  /*3570*/  UMOV UR26, 0x0 ;  /* 0x00000000001a7882 */ /* 0x000fe20000000000 */
[----:B------:R-:W-:Y:S01]  /*3580*/  UMOV UR27, 0x8400490 ;  /* 0x08400490001b7882 */ /* 0x000fe20000000000 */
[----:B------:R-:W-:Y:S01]  /*3590*/  UMOV UR24, 0x0 ;  /* 0x0000000000187882 */ /* 0x000fe20000000000 */
[----:B------:R-:W-:Y:S01]  /*35a0*/  UMOV UR25, 0x8400490 ;  /* 0x0840049000197882 */ /* 0x000fe20000000000 */
[----:B------:R-:W-:Y:S01]  /*35b0*/  UMOV UR22, 0x0 ;  /* 0x0000000000167882 */ /* 0x000fe20000000000 */
[----:B------:R-:W-:Y:S01]  /*35c0*/  UMOV UR23, 0x8400490 ;  /* 0x0840049000177882 */ /* 0x000fe20000000000 */
[----:B-1----:R-:W-:Y:S02]  /*35d0*/  R2UR UR21, R2 ;  /* 0x00000000021572ca */ /* 0x002fe400000e0000 */
[----:B------:R-:W-:-:S13]  /*35e0*/  CS2R R2, SRZ ;  /* 0x0000000000027805 */ /* 0x000fda000001ff00 */
.L_x_75:
[C---:B------:R-:W-:Y:S02]  /*35f0*/  LEA R0, R8.reuse, UR7, 0x3 ;  /* 0x0000000708007c11 */ /* 0x040fe4000f8e18ff */
[----:B------:R-:W-:Y:S02]  /*3600*/  SHF.L.U32 R4, R3, 0x1f, RZ ;  /* 0x0000001f03047819 */ /* 0x000fe400000006ff */
[----:B------:R-:W-:Y:S02]  /*3610*/  LEA R5, R8, UR7, 0x4 ;  /* 0x0000000708057c11 */ /* 0x000fe4000f8e20ff */
[----:B------:R-:W1:Y:S02]  /*3620*/  SYNCS.PHASECHK.TRANS64.TRYWAIT P0, [R0+URZ+0xa0], R4 ;  /* 0x0000a004000075a7 */ /* 0x000e6400080011ff */
[----:B-1-34-:R-:W-:Y:S05]  /*3630*/  @!P0 BRA `(.L_x_68) ;  /* 0x0000006400e08947 */ /* 0x01afea0003800000 */
.L_x_170:
[----:B-1----:R-:W1:Y:S01]  /*3640*/  LDS.128 R4, [R5+0x130] ;  /* 0x0001300005047984 */ /* 0x002e620000000c00 */
[----:B------:R-:W-:Y:S02]  /*3650*/  VIADD R0, R0, 0xb0 ;  /* 0x000000b000007836 */ /* 0x000fe40000000000 */
[----:B------:R-:W-:Y:S01]  /*3660*/  VIADD R8, R8, 0x1 ;  /* 0x0000000108087836 */ /* 0x000fe20000000000 */
[----:B------:R-:W-:Y:S01]  /*3670*/  @!PT LDS RZ, [RZ] ;  /* 0x00000000fffff984 */ /* 0x000fe20000000800 */
[----:B------:R-:W-:Y:S01]  /*3680*/  @!PT LDS RZ, [RZ] ;  /* 0x00000000fffff984 */ /* 0x000fe20000000800 */
[----:B------:R-:W-:Y:S01]  /*3690*/  @!PT LDS RZ, [RZ] ;  /* 0x00000000fffff984 */ /* 0x000fe20000000800 */
[----:B------:R-:W-:Y:S01]  /*36a0*/  @!PT LDS RZ, [RZ] ;  /* 0x00000000fffff984 */ /* 0x000fe20000000800 */
[----:B------:R2:W-:Y:S06]  /*36b0*/  MEMBAR.ALL.CTA ;  /* 0x0000000000007992 */ /* 0x0005ec0000008000 */
[----:B--2---:R-:W2:Y:S01]  /*36c0*/  FENCE.VIEW.ASYNC.S ;  /* 0x00000000000073c6 */ /* 0x004ea20000000000 */
[----:B------:R-:W-:-:S04]  /*36d0*/  PRMT R0, RZ, 0x654, R0 ;  /* 0x00000654ff007816 */ /* 0x000fc80000000000 */
[----:B--2---:R2:W-:Y:S01]  /*36e0*/  SYNCS.ARRIVE.TRANS64.RED.A1T0 RZ, [R0+URZ], RZ ;  /* 0x000000ff00ff79a7 */ /* 0x0045e200081004ff */
[----:B-1----:R-:W-:Y:S01]  /*36f0*/  LOP3.LUT P1, RZ, R6, 0x1, RZ, 0xc0, !PT ;  /* 0x0000000106ff7812 */ /* 0x002fe2000782c0ff */
[----:B--2---:R-:W-:-:S12]  /*3700*/  BRA.U UP2, `(.L_x_69) ;  /* 0x0000000502087547 */ /* 0x004fd8000b800000 */
[----:B------:R-:W1:Y:S01]  /*3710*/  LDCU UR8, c[0x0][0x38c] ;  /* 0x00007180ff0877ac */ /* 0x000e620008000800 */
[----:B------:R-:W-:Y:S02]  /*3720*/  PLOP3.LUT P2, PT, PT, PT, PT, 0x80, 0x8 ;  /* 0x000000000008781c */ /* 0x000fe40003f4f070 */
[----:B------:R-:W-:Y:S01]  /*3730*/  SHF.L.U32 R4, R9, 0x1f, RZ ;  /* 0x0000001f09047819 */ /* 0x000fe200000006ff */
[----:B------:R-:W-:Y:S02]  /*3740*/  ULEA UR9, UR19, UR7, 0x3 ;  /* 0x0000000713097291 */ /* 0x000fe4000f8e18ff */
[----:B------:R-:W-:Y:S02]  /*3750*/  ULEA UR10, UR19, UR21, 0x7 ;  /* 0x00000015130a7291 */ /* 0x000fe4000f8e38ff */
[----:B-1----:R-:W-:-:S06]  /*3760*/  UISETP.GE.AND UP0, UPT, UR8, 0x1, UPT ;  /* 0x000000010800788c */ /* 0x002fcc000bf06270 */
[----:B------:R-:W-:-:S05]  /*3770*/  PLOP3.LUT P0, PT, PT, PT, UP0, 0x80, 0x8 ;  /* 0x000000000008781c */ /* 0x000fca0003f0f008 */
[----:B------:R-:W-:-:S08]  /*3780*/  @UP0 ULEA UR8, UR18, UR7, 0x3 ;  /* 0x0000000712080291 */ /* 0x000fd0000f8e18ff */
[----:B------:R-:W-:-:S04]  /*3790*/  @P0 SHF.L.U32 R0, R2, 0x1f, RZ ;  /* 0x0000001f02000819 */ /* 0x000fc800000006ff */
[----:B------:R1:W2:Y:S01]  /*37a0*/  @P0 SYNCS.PHASECHK.TRANS64.TRYWAIT P2, [UR8], R0 ;  /* 0x00000000ff0005a7 */ /* 0x0002a20008041108 */
[----:B------:R-:W3:Y:S02]  /*37b0*/  SYNCS.PHASECHK.TRANS64.TRYWAIT P0, [UR9+0xe0], R4 ;  /* 0x0000e004ff0075a7 */ /* 0x000ee40008001109 */
[----:B-123--:R-:W-:Y:S05]  /*37c0*/  @!P0 BRA `(.L_x_70) ;  /* 0x0000006400908947 */ /* 0x00efea0003800000 */
.L_x_172:
[----:B------:R-:W-:Y:S01]  /*37d0*/  UMOV UR16, UR17 ;  /* 0x0000001100107c82 */ /* 0x000fe20008000000 */
[----:B------:R-:W-:Y:S05]  /*37e0*/  BRA.U !UP0, `(.L_x_71) ;  /* 0x0000000108c07547 */ /* 0x000fea000b800000 */
[----:B------:R-:W-:Y:S02]  /*37f0*/  UIADD3 UR16, UPT, UPT, UR20, UR17, URZ ;  /* 0x0000001114107290 */ /* 0x000fe4000fffe0ff */
[----:B------:R-:W-:Y:S01]  /*3800*/  UPLOP3.LUT UP3, UPT, UPT, UPT, UPT, 0x40, 0x4 ;  /* 0x000000000004789c */ /* 0x000fe20003f6e870 */
[----:B------:R-:W-:Y:S01]  /*3810*/  UMOV UR15, UR6 ;  /* 0x00000006000f7c82 */ /* 0x000fe20008000000 */
[----:B------:R-:W-:-:S09]  /*3820*/  UMOV UR46, UR18 ;  /* 0x00000012002e7c82 */ /* 0x000fd20008000000 */
.L_x_74:
[----:B--2---:R-:W-:Y:S01]  /*3830*/  ULEA UR8, UR46, UR7, 0x3 ;  /* 0x000000072e087291 */ /* 0x004fe2000f8e18ff */
[----:B---3--:R-:W-:Y:S11]  /*3840*/  @P2 BRA `(.L_x_72) ;  /* 0x00000000000c2947 */ /* 0x008ff60003800000 */
[----:B-1----:R-:W-:Y:S04]  /*3850*/  SHF.L.U32 R4, R2, 0x1f, RZ ;  /* 0x0000001f02047819 */ /* 0x002fe800000006ff */
[----:B------:R-:W1:Y:S02]  /*3860*/  SYNCS.PHASECHK.TRANS64.TRYWAIT P0, [UR8], R4 ;  /* 0x00000004ff0075a7 */ /* 0x000e640008001108 */
[----:B-1----:R-:W-:Y:S05]  /*3870*/  @!P0 BRA `(.L_x_73) ;  /* 0x00000064007c8947 */ /* 0x002fea0003800000 */
.L_x_72:
[----:B------:R-:W-:Y:S01]  /*3880*/  UISETP.NE.AND UP0, UPT, UR15, 0x1, UPT ;  /* 0x000000010f00788c */ /* 0x000fe2000bf05270 */
[----:B------:R-:W-:Y:S01]  /*3890*/  PLOP3.LUT P2, PT, PT, PT, PT, 0x80, 0x8 ;  /* 0x000000000008781c */ /* 0x000fe20003f4f070 */
[----:B------:R-:W-:Y:S02]  /*38a0*/  UIADD3 UR18, UPT, UPT, UR46, 0x1, URZ ;  /* 0x000000012e127890 */ /* 0x000fe4000fffe0ff */
[----:B------:R-:W-:Y:S02]  /*38b0*/  ULEA UR32, UR46, UR14, 0xa ;  /* 0x0000000e2e207291 */ /* 0x000fe4000f8e50ff */
[----:B------:R-:W-:Y:S01]  /*38c0*/  UISETP.NE.AND UP1, UPT, UR18, 0x5, UPT ;  /* 0x000000051200788c */ /* 0x000fe2000bf25270 */
[----:B------:R-:W-:Y:S01]  /*38d0*/  PLOP3.LUT P0, PT, PT, PT, UP0, 0x80, 0x8 ;  /* 0x000000000008781c */ /* 0x000fe20003f0f008 */
[----:B------:R-:W-:Y:S02]  /*38e0*/  UIADD3 UR44, UPT, UPT, UR32, 0x2, URZ ;  /* 0x00000002202c7890 */ /* 0x000fe4000fffe0ff */
[----:B------:R-:W-:Y:S02]  /*38f0*/  USEL UR31, URZ, 0x1, UP1 ;  /* 0x00000001ff1f7887 */ /* 0x000fe40008800000 */
[----:B------:R-:W-:Y:S02]  /*3900*/  USEL UR18, UR18, URZ, UP1 ;  /* 0x000000ff12127287 */ /* 0x000fe40008800000 */
[----:B------:R-:W-:Y:S02]  /*3910*/  UIADD3 UR40, UPT, UPT, UR32, 0x4, URZ ;  /* 0x0000000420287890 */ /* 0x000fe4000fffe0ff */
[----:B------:R-:W-:Y:S01]  /*3920*/  @UP0 ULEA UR30, UR18, UR7, 0x3 ;  /* 0x00000007121e0291 */ /* 0x000fe2000f8e18ff */
[----:B------:R-:W-:Y:S01]  /*3930*/  LOP3.LUT R2, R2, UR31, RZ, 0x3c, !PT ;  /* 0x0000001f02027c12 */ /* 0x000fe2000f8e3cff */
[----:B------:R-:W-:Y:S02]  /*3940*/  UIADD3 UR36, UPT, UPT, UR32, 0x6, URZ ;  /* 0x0000000620247890 */ /* 0x000fe4000fffe0ff */
[----:B------:R-:W-:Y:S01]  /*3950*/  UIADD3 UR8, UPT, UPT, UR8, 0x28, URZ ;  /* 0x0000002808087890 */ /* 0x000fe2000fffe0ff */
[----:B-1----:R-:W-:Y:S01]  /*3960*/  @P0 SHF.L.U32 R0, R2, 0x1f, RZ ;  /* 0x0000001f02000819 */ /* 0x002fe200000006ff */
[----:B------:R-:W-:Y:S02]  /*3970*/  UIADD3 UR17, UPT, UPT, UR17, 0x1, URZ ;  /* 0x0000000111117890 */ /* 0x000fe4000fffe0ff */
[----:B------:R-:W-:Y:S01]  /*3980*/  UIADD3 UR15, UPT, UPT, UR15, -0x1, URZ ;  /* 0xffffffff0f0f7890 */ /* 0x000fe2000fffe0ff */
[----:B------:R2:W3:Y:S01]  /*3990*/  @P0 SYNCS.PHASECHK.TRANS64.TRYWAIT P2, [UR30], R0 ;  /* 0x00000000ff0005a7 */ /* 0x0004e2000804111e */
[----:B------:R-:W-:Y:S02]  /*39a0*/  ULEA UR30, UR46, UR13, 0x9 ;  /* 0x0000000d2e1e7291 */ /* 0x000fe4000f8e48ff */
[----:B------:R-:W-:Y:S02]  /*39b0*/  UISETP.NE.AND UP0, UPT, UR17, UR16, UPT ;  /* 0x000000101100728c */ /* 0x000fe4000bf05270 */
[----:B------:R-:W-:Y:S02]  /*39c0*/  UIADD3 UR42, UPT, UPT, UR30, 0x2, URZ ;  /* 0x000000021e2a7890 */ /* 0x000fe4000fffe0ff */
[----:B------:R-:W-:Y:S02]  /*39d0*/  UIADD3 UR38, UPT, UPT, UR30, 0x4, URZ ;  /* 0x000000041e267890 */ /* 0x000fe4000fffe0ff */
[----:B------:R-:W-:Y:S01]  /*39e0*/  UIADD3 UR34, UPT, UPT, UR30, 0x6, URZ ;  /* 0x000000061e227890 */ /* 0x000fe2000fffe0ff */
[----:B------:R-:W-:Y:S01]  /*39f0*/  UMOV UR33, 0x40004040 ;  /* 0x4000404000217882 */ /* 0x000fe20000000000 */
[----:B------:R-:W-:Y:S01]  /*3a00*/  UMOV UR31, 0x40004040 ;  /* 0x40004040001f7882 */ /* 0x000fe20000000000 */
[----:B------:R-:W-:Y:S01]  /*3a10*/  UMOV UR45, 0x40004040 ;  /* 0x40004040002d7882 */ /* 0x000fe20000000000 */
[----:B------:R2:W-:Y:S01]  /*3a20*/  UTCHMMA.2CTA gdesc[UR30], gdesc[UR32], tmem[UR10], tmem[UR28], idesc[UR29], UP3 ;  /* 0x00ff1c201e0075ea */ /* 0x0005e20009a0000a */
[----:B------:R-:W-:Y:S01]  /*3a30*/  UPLOP3.LUT UP3, UPT, UPT, UPT, UPT, 0x80, 0x8 ;  /* 0x000000000008789c */ /* 0x000fe20003f6f070 */
[----:B------:R-:W-:Y:S01]  /*3a40*/  UMOV UR43, 0x40004040 ;  /* 0x40004040002b7882 */ /* 0x000fe20000000000 */
[----:B------:R-:W-:Y:S01]  /*3a50*/  UMOV UR41, 0x40004040 ;  /* 0x4000404000297882 */ /* 0x000fe20000000000 */
[----:B------:R2:W-:Y:S01]  /*3a60*/  UTCHMMA.2CTA gdesc[UR42], gdesc[UR44], tmem[UR10], tmem[UR26], idesc[UR27], UPT ;  /* 0x00ff1a2c2a0075ea */ /* 0x0005e2000ba0000a */
[----:B------:R-:W-:Y:S01]  /*3a70*/  UMOV UR39, 0x40004040 ;  /* 0x4000404000277882 */ /* 0x000fe20000000000 */
[----:B------:R-:W-:Y:S01]  /*3a80*/  UMOV UR37, 0x40004040 ;  /* 0x4000404000257882 */ /* 0x000fe20000000000 */
[----:B------:R-:W-:Y:S01]  /*3a90*/  UMOV UR35, 0x40004040 ;  /* 0x4000404000237882 */ /* 0x000fe20000000000 */
[----:B------:R2:W-:Y:S01]  /*3aa0*/  UTCHMMA.2CTA gdesc[UR38], gdesc[UR40], tmem[UR10], tmem[UR24], idesc[UR25], UPT ;  /* 0x00ff1828260075ea */ /* 0x0005e2000ba0000a */
[----:B------:R2:W-:Y:S01]  /*3ab0*/  UTCHMMA.2CTA gdesc[UR34], gdesc[UR36], tmem[UR10], tmem[UR22], idesc[UR23], UPT ;  /* 0x00ff1624220075ea */ /* 0x0005e2000ba0000a */
[----:B------:R2:W-:Y:S01]  /*3ac0*/  UTCBAR.2CTA.MULTICAST [UR8], URZ, UR12 ;  /* 0x000000ff080073e9 */ /* 0x0005e2000820080c */
[----:B------:R-:W-:Y:S01]  /*3ad0*/  UMOV UR46, UR18 ;  /* 0x00000012002e7c82 */ /* 0x000fe20008000000 */
[----:B------:R-:W-:Y:S05]  /*3ae0*/  BRA.U UP0, `(.L_x_74) ;  /* 0xfffffffd00507547 */ /* 0x000fea000b83ffff */
.L_x_71:
[----:B------:R-:W-:Y:S01]  /*3af0*/  UIADD3 UR9, UPT, UPT, UR9, 0xc0, URZ ;  /* 0x000000c009097890 */ /* 0x000fe2000fffe0ff */
[----:B------:R-:W-:-:S08]  /*3b00*/  UMOV UR17, UR16 ;  /* 0x0000001000117c82 */ /* 0x000fd00008000000 */
[----:B------:R4:W-:Y:S01]  /*3b10*/  UTCBAR.2CTA.MULTICAST [UR9], URZ, UR11 ;  /* 0x000000ff090073e9 */ /* 0x0009e2000820080b */
[----:B------:R-:W-:Y:S02]  /*3b20*/  NOP ;  /* 0x0000000000007918 */ /* 0x000fe40000000000 */
.L_x_69:
[----:B------:R-:W-:Y:S01]  /*3b30*/  UIADD3 UR19, UPT, UPT, UR19, 0x1, URZ ;  /* 0x0000000113137890 */ /* 0x000fe2000fffe0ff */
[----:B------:R-:W-:-:S03]  /*3b40*/  ISETP.NE.AND P0, PT, R8, 0x2, PT ;  /* 0x000000020800780c */ /* 0x000fc60003f05270 */
[----:B------:R-:W-:Y:S01]  /*3b50*/  UISETP.NE.AND UP0, UPT, UR19, 0x4, UPT ;  /* 0x000000041300788c */ /* 0x000fe2000bf05270 */
[----:B-12---:R-:W-:Y:S02]  /*3b60*/  SEL R0, RZ, 0x1, P0 ;  /* 0x00000001ff007807 */ /* 0x006fe40000000000 */
[----:B------:R-:W-:Y:S01]  /*3b70*/  SEL R8, R8, RZ, P0 ;  /* 0x000000ff08087207 */ /* 0x000fe20000000000 */
[----:B------:R-:W-:Y:S01]  /*3b80*/  USEL UR8, URZ, 0x1, UP0 ;  /* 0x00000001ff087887 */ /* 0x000fe20008000000 */
[----:B------:R-:W-:Y:S01]  /*3b90*/  LOP3.LUT R3, R3, R0, RZ, 0x3c, !PT ;  /* 0x0000000003037212 */ /* 0x000fe200078e3cff */
[----:B------:R-:W-:-:S04]  /*3ba0*/  USEL UR19, UR19, URZ, UP0 ;  /* 0x000000ff13137287 */ /* 0x000fc80008000000 */
[----:B------:R-:W-:Y:S01]  /*3bb0*/  LOP3.LUT R9, R9, UR8, RZ, 0x3c, !PT ;  /* 0x0000000809097c12 */ /* 0x000fe2000f8e3cff */
[----:B------:R-:W-:Y:S07]  /*3bc0*/  @P1 BRA `(.L_x_75) ;  /* 0xfffffff800881947 */ /* 0x000fee000383ffff */
[----:B------:R-:W1:Y:S01]  /*3bd0*/  S2UR UR6, SR_CgaCtaId ;  /* 0x00000000000679c3 */ /* 0x000e620000008800 */
[----:B------:R-:W-:Y:S01]  /*3be0*/  ELECT P0, URZ, PT ;  /* 0x0000000000ff782f */ /* 0x000fe20003800000 */
[----:B------:R-:W-:Y:S01]  /*3bf0*/  HFMA2 R0, -RZ, RZ, 0, 5.9604644775390625e-08 ;  /* 0x00000001ff007431 */ /* 0x000fe200000001ff */
[----:B------:R-:W-:-:S05]  /*3c00*/  UMOV UR8, 0x40 ;  /* 0x0000004000087882 */ /* 0x000fca0000000000 */
[----:B------:R-:W-:Y:S01]  /*3c10*/  UVIRTCOUNT.DEALLOC.SMPOOL 0x80 ;  /* 0x000000800000784c */ /* 0x000fe20000000000 */
[----:B------:R-:W-:Y:S02]  /*3c20*/  UISETP.NE.AND UP0, UPT, UR5, URZ, UPT ;  /* 0x000000ff0500728c */ /* 0x000fe4000bf05270 */
[----:B-1----:R-:W-:-:S09]  /*3c30*/  ULEA UR6, UR6, UR8, 0x18 ;  /* 0x0000000806067291 */ /* 0x002fd2000f8ec0ff */
[----:B------:R1:W-:Y:S01]  /*3c40*/  @P0 STS.U8 [UR6+0x1c], R0 ;  /* 0x00001c00ff000988 */ /* 0x0003e20008000006 */
[----:B------:R-:W-:Y:S05]  /*3c50*/  BRA.U UP0, `(.L_x_76) ;  /* 0x0000000100a07547 */ /* 0x000fea000b800000 */
[----:B------:R-:W-:Y:S01]  /*3c60*/  UIADD3 UR5, UPT, UPT, UR7, 0xe0, URZ ;  /* 0x000000e007057890 */ /* 0x000fe2000fffe0ff */
[----:B------:R-:W-:-:S03]  /*3c70*/  SHF.L.U32 R2, R9, 0x1f, RZ ;  /* 0x0000001f09027819 */ /* 0x000fc600000006ff */
[----:B------:R-:W-:-:S09]  /*3c80*/  ULEA UR8, UR19, UR5, 0x3 ;  /* 0x0000000513087291 */ /* 0x000fd2000f8e18ff */
[----:B------:R-:W2:Y:S02]  /*3c90*/  SYNCS.PHASECHK.TRANS64.TRYWAIT P0, [UR8], R2 ;  /* 0x00000002ff0075a7 */ /* 0x000ea40008001108 */
[----:B--2---:R-:W-:Y:S05]  /*3ca0*/  @!P0 BRA `(.L_x_77) ;  /* 0x0000006000888947 */ /* 0x004fea0003800000 */
.L_x_175:
[----:B----4-:R-:W-:-:S04]  /*3cb0*/  UIADD3 UR9, UPT, UPT, UR19, 0x1, URZ ;  /* 0x0000000113097890 */ /* 0x010fc8000fffe0ff */
        /* <DEDUP_REMOVED lines=8> */
.L_x_177:
        /* <DEDUP_REMOVED lines=9> */
.L_x_179:
[----:B------:R-:W-:-:S04]  /*3dd0*/  UIADD3 UR9, UPT, UPT, UR9, 0x1, URZ ;  /* 0x0000000109097890 */ /* 0x000fc8000fffe0ff */
[----:B------:R-:W-:-:S04]  /*3de0*/  UISETP.NE.AND UP1, UPT, UR9, 0x4, UPT ;  /* 0x000000040900788c */ /* 0x000fc8000bf25270 */
[----:B------:R-:W-:Y:S02]  /*3df0*/  USEL UR8, URZ, 0x1, UP1 ;  /* 0x00000001ff087887 */ /* 0x000fe40008800000 */
[----:B------:R-:W-:-:S04]  /*3e00*/  USEL UR9, UR9, URZ, UP1 ;  /* 0x000000ff09097287 */ /* 0x000fc80008800000 */
[----:B------:R-:W-:Y:S01]  /*3e10*/  ULEA UR9, UR9, UR5, 0x3 ;  /* 0x0000000509097291 */ /* 0x000fe2000f8e18ff */
[----:B------:R-:W-:-:S04]  /*3e20*/  LOP3.LUT R2, R2, UR8, RZ, 0x3c, !PT ;  /* 0x0000000802027c12 */ /* 0x000fc8000f8e3cff */
[----:B------:R-:W-:Y:S01]  /*3e30*/  SHF.L.U32 R2, R2, 0x1f, RZ ;  /* 0x0000001f02027819 */ /* 0x000fe200000006ff */
[----:B-1----:R-:W-:-:S04]  /*3e40*/  IMAD.U32 R0, RZ, RZ, UR9 ;  /* 0x00000009ff007e24 */ /* 0x002fc8000f8e00ff */
[----:B------:R1:W2:Y:S03]  /*3e50*/  SYNCS.PHASECHK.TRANS64.TRYWAIT P0, [R0+URZ], R2 ;  /* 0x00000002000075a7 */ /* 0x0002a600080011ff */
[----:B--2---:R-:W-:Y:S05]  /*3e60*/  @!P0 NANOSLEEP.SYNCS 0x989680 ;  /* 0x009896800000895d */ /* 0x004fea0003900000 */
[----:B------:R-:W2:Y:S02]  /*3e70*/  @!P0 SYNCS.PHASECHK.TRANS64 P0, [R0+URZ], R2 ;  /* 0x00000002000085a7 */ /* 0x000ea400080010ff */
[----:B--2---:R-:W-:Y:S05]  /*3e80*/  @P0 BRA `(.L_x_80) ;  /* 0x0000000000200947 */ /* 0x004fea0003800000 */
.L_x_81:
[----:B--2---:R2:W4:Y:S02]  /*3e90*/  SYNCS.PHASECHK.TRANS64.TRYWAIT P0, [R0+URZ], R2 ;  /* 0x00000002000075a7 */ /* 0x00452400080011ff */
[----:B----4-:R-:W-:Y:S05]  /*3ea0*/  @!P0 NANOSLEEP.SYNCS 0x989680 ;  /* 0x009896800000895d */ /* 0x010fea0003900000 */
[----:B------:R-:W4:Y:S02]  /*3eb0*/  @!P0 SYNCS.PHASECHK.TRANS64 P0, [R0+URZ], R2 ;  /* 0x00000002000085a7 */ /* 0x000f2400080010ff */
[----:B----4-:R-:W-:Y:S05]  /*3ec0*/  @!P0 BRA `(.L_x_81) ;  /* 0xfffffffc00f08947 */ /* 0x010fea000383ffff */
[----:B------:R-:W-:Y:S05]  /*3ed0*/  BRA `(.L_x_80) ;  /* 0x00000000000c7947 */ /* 0x000fea0003800000 */
.L_x_76:
[----:B------:R-:W-:-:S04]  /*3ee0*/  UIADD3 UR5, UPT, UPT, UR7, 0x120, URZ ;  /* 0x0000012007057890 */ /* 0x000fc8000fffe0ff */
[----:B------:R-:W-:-:S09]  /*3ef0*/  UPRMT UR5, UR4, 0x654, UR5 ;  /* 0x0000065404057896 */ /* 0x000fd20008000005 */
[----:B------:R-:W-:Y:S03]  /*3f00*/  SYNCS.ARRIVE.TRANS64.RED.A1T0 RZ, [UR5], RZ ;  /* 0x000000ffffff79a7 */ /* 0x000fe60008100405 */
.L_x_80:
[----:B-12---:R-:W-:Y:S01]  /*3f10*/  SHF.L.U32 R2, RZ, 0x1f, RZ ;  /* 0x0000001fff027819 */ /* 0x006fe200000006ff */
[----:B------:R-:W-:Y:S01]  /*3f20*/  UIADD3 UR5, UPT, UPT, UR7, 0x120, URZ ;  /* 0x0000012007057890 */ /* 0x000fe2000fffe0ff */
[----:B------:R-:W-:Y:S02]  /*3f30*/  PLOP3.LUT P0, PT, PT, PT, UP0, 0x80, 0x8 ;  /* 0x000000000008781c */ /* 0x000fe40003f0f008 */
[----:B------:R-:W1:Y:S02]  /*3f40*/  SYNCS.PHASECHK.TRANS64.TRYWAIT P1, [UR7+0x120], R2 ;  /* 0x00012002ff0075a7 */ /* 0x000e640008021107 */
[----:B-1----:R-:W-:Y:S09]  /*3f50*/  @!P1 BRA `(.L_x_82) ;  /* 0x0000006000249947 */ /* 0x002ff20003800000 */
.L_x_181:
[----:B------:R-:W-:Y:S01]  /*3f60*/  @!UP0 UPRMT UR5, UR4, 0x654, UR5 ;  /* 0x0000065404058896 */ /* 0x000fe20008000005 */
[----:B------:R-:W-:Y:S02]  /*3f70*/  UMOV UR8, 0xffff ;  /* 0x0000ffff00087882 */ /* 0x000fe40000000000 */
[----:B------:R-:W-:-:S06]  /*3f80*/  UMOV UR4, 0x1 ;  /* 0x0000000100047882 */ /* 0x000fcc0000000000 */
[----:B------:R-:W-:Y:S01]  /*3f90*/  @!P0 SYNCS.ARRIVE.TRANS64.RED.A1T0 RZ, [UR5], RZ ;  /* 0x000000ffffff89a7 */ /* 0x000fe20008100405 */
[----:B------:R-:W-:Y:S01]  /*3fa0*/  NOP ;  /* 0x0000000000007918 */ /* 0x000fe20000000000 */
[----:B-1----:R-:W1:Y:S01]  /*3fb0*/  LDS R0, [UR6+0x14] ;  /* 0x00001406ff007984 */ /* 0x002e620008000800 */
[----:B------:R-:W-:-:S04]  /*3fc0*/  ULOP3.LUT UR5, UR21, 0xffff, URZ, 0xc0, !UPT ;  /* 0x0000ffff15057892 */ /* 0x000fc8000f8ec0ff */
[----:B------:R-:W-:-:S04]  /*3fd0*/  USHF.R.U32.HI UR5, URZ, 0x5, UR5 ;  /* 0x00000005ff057899 */ /* 0x000fc80008011605 */
[----:B------:R-:W-:Y:S02]  /*3fe0*/  USHF.L.U32 UR8, UR8, UR5, URZ ;  /* 0x0000000508087299 */ /* 0x000fe400080006ff */
[----:B------:R-:W-:-:S04]  /*3ff0*/  USHF.L.U32 UR4, UR4, UR5, URZ ;  /* 0x0000000504047299 */ /* 0x000fc800080006ff */
[----:B-1----:R-:W-:-:S04]  /*4000*/  LOP3.LUT R0, R0, UR8, RZ, 0xc0, !PT ;  /* 0x0000000800007c12 */ /* 0x002fc8000f8ec0ff */
[----:B------:R-:W-:-:S13]  /*4010*/  ISETP.NE.AND P0, PT, R0, UR8, PT ;  /* 0x0000000800007c0c */ /* 0x000fda000bf05270 */
[----:B------:R-:W-:Y:S05]  /*4020*/  @P0 BRA `(.L_x_83) ;  /* 0x0000000000580947 */ /* 0x000fea0003800000 */
[----:B------:R-:W1:Y:S02]  /*4030*/  LDS R0, [UR6+0x18] ;  /* 0x00001806ff007984 */ /* 0x000e640008000800 */
[----:B-1----:R-:W-:-:S04]  /*4040*/  LOP3.LUT R0, R0, UR4, RZ, 0xc0, !PT ;  /* 0x0000000400007c12 */ /* 0x002fc8000f8ec0ff */
[----:B------:R-:W-:-:S13]  /*4050*/  ISETP.NE.AND P0, PT, R0, UR4, PT ;  /* 0x0000000400007c0c */ /* 0x000fda000bf05270 */
[----:B------:R-:W-:Y:S05]  /*4060*/  @P0 BRA `(.L_x_84) ;  /* 0x00000000003c0947 */ /* 0x000fea0003800000 */
[----:B------:R-:W1:Y:S01]  /*4070*/  S2R R2, SR_LANEID ;  /* 0x0000000000027919 */ /* 0x000e620000000000 */
[----:B------:R-:W-:Y:S01]  /*4080*/  ULOP3.LUT UR8, URZ, UR8, URZ, 0x33, !UPT ;  /* 0x00000008ff087292 */ /* 0x000fe2000f8e33ff */
[----:B------:R-:W-:Y:S02]  /*4090*/  VOTEU.ANY UR7, UPT, PT ;  /* 0x0000000000077886 */ /* 0x000fe400038e0100 */
[----:B------:R-:W-:-:S03]  /*40a0*/  UFLO.U32 UR7, UR7 ;  /* 0x00000007000772bd */ /* 0x000fc600080e0000 */
[----:B------:R-:W-:-:S04]  /*40b0*/  IMAD.U32 R0, RZ, RZ, UR8 ;  /* 0x00000008ff007e24 */ /* 0x000fc8000f8e00ff */
[----:B------:R2:W3:Y:S02]  /*40c0*/  REDUX UR5, R0 ;  /* 0x00000000000573c4 */ /* 0x0004e40000000000 */
[----:B------:R1:W-:Y:S02]  /*40d0*/  UTCATOMSWS.AND URZ, UR8 ;  /* 0x0000000800ff79e3 */ /* 0x0003e40008000000 */
[----:B-1----:R-:W-:Y:S02]  /*40e0*/  ISETP.EQ.U32.AND P0, PT, R2, UR7, PT ;  /* 0x0000000702007c0c */ /* 0x002fe4000bf02070 */
[----:B--2---:R-:W-:Y:S02]  /*40f0*/  LOP3.LUT R0, RZ, UR4, RZ, 0x33, !PT ;  /* 0x00000004ff007c12 */ /* 0x004fe4000f8e33ff */
[----:B---3--:R-:W-:Y:S02]  /*4100*/  MOV R2, UR5 ;  /* 0x0000000500027c02 */ /* 0x008fe40008000f00 */
[----:B------:R-:W1:Y:S07]  /*4110*/  REDUX UR4, R0 ;  /* 0x00000000000473c4 */ /* 0x000e6e0000000000 */
[----:B------:R2:W-:Y:S01]  /*4120*/  @P0 ATOMS.AND RZ, [UR6+0x14], R2 ;  /* 0x00001402ffff098c */ /* 0x0005e2000a800006 */
[----:B-1----:R-:W-:-:S05]  /*4130*/  IMAD.U32 R0, RZ, RZ, UR4 ;  /* 0x00000004ff007e24 */ /* 0x002fca000f8e00ff */
[----:B------:R2:W-:Y:S01]  /*4140*/  @P0 ATOMS.AND RZ, [UR6+0x18], R0 ;  /* 0x00001800ffff098c */ /* 0x0005e2000a800006 */
[----:B------:R-:W-:Y:S05]  /*4150*/  BRA `(.L_x_85) ;  /* 0x0000000000147947 */ /* 0x000fea0003800000 */
.L_x_84:
[----:B------:R-:W-:Y:S02]  /*4160*/  MOV R2, 0x4180 ;  /* 0x0000418000027802 */ /* 0x000fe40000000f00 */
[----:B---345:R-:W-:Y:S05]  /*4170*/  CALL.REL.NOINC `($__internal_0_$__cuda_sm10x_tcgen05_guardrail_trap_col_being_dealloced_not_returned_by_alloc) ;  /* 0x0000006400047944 */ /* 0x038fea0003c00000 */
[----:B------:R-:W-:Y:S05]  /*4180*/  BRA `(.L_x_85) ;  /* 0x0000000000087947 */ /* 0x000fea0003800000 */
.L_x_83:
[----:B------:R-:W-:Y:S02]  /*4190*/  MOV R2, 0x41b0 ;  /* 0x000041b000027802 */ /* 0x000fe40000000f00 */
[----:B---345:R-:W-:Y:S05]  /*41a0*/  CALL.REL.NOINC `($__internal_2_$__cuda_sm10x_tcgen05_guardrail_trap_unallocated_columns_being_dealloced) ;  /* 0x0000006400107944 */ /* 0x038fea0003c00000 */
.L_x_85:
[----:B------:R-:W-:Y:S01]  /*41b0*/  NOP ;  /* 0x0000000000007918 */ /* 0x000fe20000000000 */
[----:B----4-:R-:W-:Y:S05]  /*41c0*/  EXIT ;  /* 0x000000000000794d */ /* 0x010fea0003800000 */
.L_x_56:
[----:B------:R-:W-:-:S09]  /*41d0*/  UISETP.NE.OR UP5, UPT, UR10, 0x3, !UP5 ;  /* 0x000000030a00788c */ /* 0x000fd2000efa5670 */
[----:B------:R-:W-:Y:S05]  /*41e0*/  BRA.U UP5, `(.L_x_86) ;  /* 0x0000001105747547 */ /* 0x000fea000b800000 */
[----:B------:R-:W1:Y:S01]  /*41f0*/  LDC R0, c[0x0][0xb30] ;  /* 0x0002cc00ff007b82 */ /* 0x000e620000000800 */
[----:B------:R-:W2:Y:S01]  /*4200*/  LDCU.64 UR8, c[0x0][0x888] ;  /* 0x00011100ff0877ac */ /* 0x000ea20008000a00 */
[----:B------:R-:W-:Y:S02]  /*4210*/  HFMA2 R27, -RZ, RZ, 0, 0 ;  /* 0x00000000ff1b7431 */ /* 0x000fe400000001ff */
[----:B------:R-:W-:Y:S01]  /*4220*/  IMAD.MOV.U32 R29, RZ, RZ, 0x1 ;  /* 0x00000001ff1d7424 */ /* 0x000fe200078e00ff */
[----:B------:R-:W-:Y:S01]  /*4230*/  MOV R25, 0x2000 ;  /* 0x0000200000197802 */ /* 0x000fe20000000f00 */
[----:B------:R-:W3:Y:S01]  /*4240*/  LDCU.64 UR4, c[0x0][0x890] ;  /* 0x00011200ff0477ac */ /* 0x000ee20008000a00 */
[----:B------:R-:W-:Y:S01]  /*4250*/  IMAD.MOV.U32 R28, RZ, RZ, RZ ;  /* 0x000000ffff1c7224 */ /* 0x000fe200078e00ff */
[----:B------:R-:W4:Y:S01]  /*4260*/  LDC R24, c[0x0][0x370] ;  /* 0x0000dc00ff187b82 */ /* 0x000f220000000800 */
[----:B------:R-:W-:Y:S01]  /*4270*/  UMOV UR7, 0x400 ;  /* 0x0000040000077882 */ /* 0x000fe20000000000 */
[----:B------:R-:W-:-:S02]  /*4280*/  UPLOP3.LUT UP1, UPT, UPT, UPT, UPT, 0x40, 0x4 ;  /* 0x000000000004789c */ /* 0x000fc40003f2e870 */
[----:B------:R-:W-:-:S04]  /*4290*/  ULEA UR7, UR37, UR7, 0x18 ;  /* 0x0000000725077291 */ /* 0x000fc8000f8ec0ff */
[----:B------:R-:W4:Y:S01]  /*42a0*/  LDC R3, c[0x0][0xb0c] ;  /* 0x0002c300ff037b82 */ /* 0x000f220000000800 */
[----:B------:R-:W-:Y:S02]  /*42b0*/  UIADD3 UR13, UPT, UPT, UR7, 0x68, URZ ;  /* 0x00000068070d7890 */ /* 0x000fe4000fffe0ff */
[----:B--2---:R-:W-:Y:S02]  /*42c0*/  UISETP.NE.U32.AND UP3, UPT, UR8, URZ, UPT ;  /* 0x000000ff0800728c */ /* 0x004fe4000bf65070 */
[----:B------:R-:W-:Y:S02]  /*42d0*/  UIADD3 UR41, UPT, UPT, UR7, 0x50, URZ ;  /* 0x0000005007297890 */ /* 0x000fe4000fffe0ff */
[----:B---3--:R-:W-:Y:S01]  /*42e0*/  UISETP.NE.U32.AND UP4, UPT, UR4, URZ, UPT ;  /* 0x000000ff0400728c */ /* 0x008fe2000bf85070 */
[----:B------:R-:W2:Y:S01]  /*42f0*/  LDC R18, c[0x0][0xb20] ;  /* 0x0002c800ff127b82 */ /* 0x000ea20000000800 */
[----:B-1----:R-:W-:Y:S01]  /*4300*/  ISETP.NE.AND P1, PT, R0, 0x1, PT ;  /* 0x000000010000780c */ /* 0x002fe20003f25270 */
[----:B------:R-:W-:-:S02]  /*4310*/  UISETP.NE.AND.EX UP3, UPT, UR9, URZ, UPT, UP3 ;  /* 0x000000ff0900728c */ /* 0x000fc4000bf65330 */
[----:B------:R-:W-:Y:S02]  /*4320*/  UIADD3 UR33, UPT, UPT, UR7, 0x58, URZ ;  /* 0x0000005807217890 */ /* 0x000fe4000fffe0ff */
[----:B------:R-:W-:Y:S02]  /*4330*/  UIADD3 UR25, UPT, UPT, UR7, 0x60, URZ ;  /* 0x0000006007197890 */ /* 0x000fe4000fffe0ff */
[----:B------:R-:W1:Y:S01]  /*4340*/  LDC.64 R30, c[0x0][0x348] ;  /* 0x0000d200ff1e7b82 */ /* 0x000e620000000a00 */
[----:B------:R-:W-:Y:S02]  /*4350*/  UPRMT UR13, UR37, 0x654, UR13 ;  /* 0x00000654250d7896 */ /* 0x000fe4000800000d */
[----:B------:R-:W-:-:S05]  /*4360*/  UISETP.NE.AND.EX UP4, UPT, UR5, URZ, UPT, UP4 ;  /* 0x000000ff0500728c */ /* 0x000fca000bf85340 */
[----:B------:R-:W3:Y:S08]  /*4370*/  LDC.64 R16, c[0x0][0xb10] ;  /* 0x0002c400ff107b82 */ /* 0x000ef00000000a00 */
[----:B------:R-:W1:Y:S08]  /*4380*/  LDC.64 R6, c[0x0][0xb18] ;  /* 0x0002c600ff067b82 */ /* 0x000e700000000a00 */
[----:B------:R-:W1:Y:S08]  /*4390*/  LDC.64 R4, c[0x0][0xb28] ;  /* 0x0002ca00ff047b82 */ /* 0x000e700000000a00 */
[----:B--2-4-:R-:W1:Y:S02]  /*43a0*/  LDC R19, c[0x0][0x374] ;  /* 0x0000dd00ff137b82 */ /* 0x014e640000000800 */
.L_x_97:
[C---:B------:R-:W-:Y:S02]  /*43b0*/  LEA R0, R28.reuse, UR7, 0x3 ;  /* 0x000000071c007c11 */ /* 0x040fe4000f8e18ff */
[----:B------:R-:W-:Y:S02]  /*43c0*/  SHF.L.U32 R2, R27, 0x1f, RZ ;  /* 0x0000001f1b027819 */ /* 0x000fe400000006ff */
[----:B------:R-:W-:Y:S02]  /*43d0*/  LEA R20, R28, UR7, 0x4 ;  /* 0x000000071c147c11 */ /* 0x000fe4000f8e20ff */
[----:B--2---:R-:W2:Y:S02]  /*43e0*/  SYNCS.PHASECHK.TRANS64.TRYWAIT P0, [R0+URZ+0xa0], R2 ;  /* 0x0000a002000075a7 */ /* 0x004ea400080011ff */
[----:B--2---:R-:W-:Y:S05]  /*43f0*/  @!P0 BRA `(.L_x_87) ;  /* 0x0000005c00148947 */ /* 0x004fea0003800000 */
.L_x_182:
[----:B------:R-:W-:Y:S01]  /*4400*/  ISETP.GE.AND P0, PT, R40, 0x1, PT ;  /* 0x000000012800780c */ /* 0x000fe20003f06270 */
[----:B------:R-:W4:Y:S01]  /*4410*/  LDS.128 R20, [R20+0x130] ;  /* 0x0001300014147984 */ /* 0x000f220000000c00 */
[----:B--2---:R-:W-:Y:S01]  /*4420*/  VIADD R0, R0, 0xb0 ;  /* 0x000000b000007836 */ /* 0x004fe20000000000 */
[----:B------:R-:W-:Y:S01]  /*4430*/  @!PT LDS RZ, [RZ] ;  /* 0x00000000fffff984 */ /* 0x000fe20000000800 */
[----:B------:R-:W-:Y:S01]  /*4440*/  @!PT LDS RZ, [RZ] ;  /* 0x00000000fffff984 */ /* 0x000fe20000000800 */
[----:B------:R-:W-:Y:S01]  /*4450*/  @!PT LDS RZ, [RZ] ;  /* 0x00000000fffff984 */ /* 0x000fe20000000800 */
[----:B------:R-:W-:Y:S01]  /*4460*/  @!PT LDS RZ, [RZ] ;  /* 0x00000000fffff984 */ /* 0x000fe20000000800 */
[----:B------:R2:W-:Y:S06]  /*4470*/  MEMBAR.ALL.CTA ;  /* 0x0000000000007992 */ /* 0x0005ec0000008000 */
[----:B--2---:R-:W2:Y:S01]  /*4480*/  FENCE.VIEW.ASYNC.S ;  /* 0x00000000000073c6 */ /* 0x004ea20000000000 */
[----:B------:R-:W-:Y:S04]  /*4490*/  PRMT R0, RZ, 0x654, R0 ;  /* 0x00000654ff007816 */ /* 0x000fe80000000000 */
[----:B--2---:R2:W-:Y:S01]  /*44a0*/  SYNCS.ARRIVE.TRANS64.RED.A1T0 RZ, [R0+URZ], RZ ;  /* 0x000000ff00ff79a7 */ /* 0x0045e200081004ff */
[----:B----4-:R-:W-:Y:S11]  /*44b0*/  LOP3.LUT P3, RZ, R22, 0x1, RZ, 0xc0, !PT ;  /* 0x0000000116ff7812 */ /* 0x010ff6000786c0ff */
[----:B------:R-:W-:Y:S02]  /*44c0*/  @!UPT UIADD3 URZ, UPT, UPT, URZ, URZ, URZ ;  /* 0x000000fffffff290 */ /* 0x000fe4000fffe0ff */
[----:B------:R-:W-:Y:S02]  /*44d0*/  @P3 MOV R11, R20 ;  /* 0x00000014000b3202 */ /* 0x000fe40000000f00 */
[----:B------:R-:W-:Y:S01]  /*44e0*/  @P3 LOP3.LUT R10, R21, 0xffff, RZ, 0xc0, !PT ;  /* 0x0000ffff150a3812 */ /* 0x000fe200078ec0ff */
[----:B--2---:R-:W-:Y:S06]  /*44f0*/  @!P0 BRA `(.L_x_88) ;  /* 0x0000000000a48947 */ /* 0x004fec0003800000 */
[-C--:B-1----:R-:W-:Y:S01]  /*4500*/  IMAD.HI.U32 R0, R19, R7.reuse, RZ ;  /* 0x0000000713007227 */ /* 0x082fe200078e00ff */
[----:B------:R-:W-:Y:S02]  /*4510*/  ISETP.NE.AND P0, PT, R6, 0x1, PT ;  /* 0x000000010600780c */ /* 0x000fe40003f05270 */
[----:B------:R-:W-:Y:S01]  /*4520*/  ISETP.NE.AND P2, PT, R40, 0x1, PT ;  /* 0x000000012800780c */ /* 0x000fe20003f45270 */
[----:B---3--:R-:W-:Y:S01]  /*4530*/  IMAD.HI.U32 R9, R24, R16, RZ ;  /* 0x0000001018097227 */ /* 0x008fe200078e00ff */
[----:B------:R-:W-:Y:S02]  /*4540*/  SHF.R.U32.HI R0, RZ, R18, R0 ;  /* 0x00000012ff007219 */ /* 0x000fe40000011600 */
[----:B------:R-:W-:Y:S01]  /*4550*/  ISETP.NE.AND P4, PT, R3, 0x1, PT ;  /* 0x000000010300780c */ /* 0x000fe20003f85270 */
[----:B------:R-:W-:Y:S01]  /*4560*/  IMAD.HI.U32 R13, R10, R7, RZ ;  /* 0x000000070a0d7227 */ /* 0x000fe200078e00ff */
[----:B------:R-:W-:Y:S02]  /*4570*/  SHF.R.U32.HI R9, RZ, R17, R9 ;  /* 0x00000011ff097219 */ /* 0x000fe40000011609 */
[----:B------:R-:W-:Y:S01]  /*4580*/  SEL R0, R19, R0, !P0 ;  /* 0x0000000013007207 */ /* 0x000fe20004000000 */
[----:B------:R-:W-:Y:S01]  /*4590*/  IMAD.HI.U32 R12, R11, R16, RZ ;  /* 0x000000100b0c7227 */ /* 0x000fe200078e00ff */
[----:B------:R-:W-:Y:S03]  /*45a0*/  SEL R9, R24, R9, !P4 ;  /* 0x0000000918097207 */ /* 0x000fe60006000000 */
[-C--:B------:R-:W-:Y:S01]  /*45b0*/  IMAD.HI.U32 R8, R0, R4.reuse, RZ ;  /* 0x0000000400087227 */ /* 0x080fe200078e00ff */
[----:B------:R-:W-:Y:S03]  /*45c0*/  SHF.R.U32.HI R12, RZ, R17, R12 ;  /* 0x00000011ff0c7219 */ /* 0x000fe6000001160c */
[----:B------:R-:W-:Y:S01]  /*45d0*/  IMAD.HI.U32 R2, R9, R4, RZ ;  /* 0x0000000409027227 */ /* 0x000fe200078e00ff */
[-C--:B------:R-:W-:Y:S02]  /*45e0*/  @P2 SHF.R.U32.HI R0, RZ, R5.reuse, R8 ;  /* 0x00000005ff002219 */ /* 0x080fe40000011608 */
[----:B------:R-:W-:Y:S02]  /*45f0*/  SHF.R.U32.HI R8, RZ, R18, R13 ;  /* 0x00000012ff087219 */ /* 0x000fe4000001160d */
[----:B------:R-:W-:Y:S01]  /*4600*/  @P2 SHF.R.U32.HI R9, RZ, R5, R2 ;  /* 0x00000005ff092219 */ /* 0x000fe20000011602 */
[----:B------:R-:W-:Y:S01]  /*4610*/  IMAD R0, R40, R0, RZ ;  /* 0x0000000028007224 */ /* 0x000fe200078e02ff */
[----:B------:R-:W-:Y:S02]  /*4620*/  SEL R8, R10, R8, !P0 ;  /* 0x000000080a087207 */ /* 0x000fe40004000000 */
[----:B------:R-:W-:Y:S01]  /*4630*/  SEL R2, R11, R12, !P4 ;  /* 0x0000000c0b027207 */ /* 0x000fe20006000000 */
[----:B------:R-:W-:Y:S01]  /*4640*/  IMAD R12, R40, R9, RZ ;  /* 0x00000009280c7224 */ /* 0x000fe200078e02ff */
[C---:B------:R-:W-:Y:S01]  /*4650*/  ISETP.GE.AND P0, PT, R8.reuse, R0, PT ;  /* 0x000000000800720c */ /* 0x040fe20003f06270 */
[----:B------:R-:W-:Y:S03]  /*4660*/  IMAD.HI.U32 R0, R8, R4, RZ ;  /* 0x0000000408007227 */ /* 0x000fe600078e00ff */
[----:B------:R-:W-:Y:S02]  /*4670*/  ISETP.GE.OR P0, PT, R2, R12, P0 ;  /* 0x0000000c0200720c */ /* 0x000fe40000706670 */
[-C--:B------:R-:W-:Y:S04]  /*4680*/  SHF.R.U32.HI R0, RZ, R5.reuse, R0 ;  /* 0x00000005ff007219 */ /* 0x080fe80000011600 */
[----:B------:R-:W-:Y:S05]  /*4690*/  SEL R13, R8, R0, !P2 ;  /* 0x00000000080d7207 */ /* 0x000fea0005000000 */
[----:B------:R-:W-:Y:S02]  /*46a0*/  IMAD.MOV R12, RZ, RZ, -R13 ;  /* 0x000000ffff0c7224 */ /* 0x000fe400078e0a0d */
[----:B------:R-:W-:Y:S04]  /*46b0*/  @!P0 IMAD.HI.U32 R0, R2, R4, RZ ;  /* 0x0000000402008227 */ /* 0x000fe800078e00ff */
[----:B------:R-:W-:Y:S01]  /*46c0*/  IMAD R12, R40, R12, R8 ;  /* 0x0000000c280c7224 */ /* 0x000fe200078e0208 */
[----:B------:R-:W-:Y:S04]  /*46d0*/  @!P0 SHF.R.U32.HI R0, RZ, R5, R0 ;  /* 0x00000005ff008219 */ /* 0x000fe80000011600 */
[----:B------:R-:W-:Y:S04]  /*46e0*/  @!P0 SEL R0, R2, R0, !P2 ;  /* 0x0000000002008207 */ /* 0x000fe80005000000 */
[----:B------:R-:W-:Y:S01]  /*46f0*/  @!P0 IADD3 R13, PT, PT, R13, -R0, RZ ;  /* 0x800000000d0d8210 */ /* 0x000fe20007ffe0ff */
[----:B------:R-:W-:Y:S01]  /*4700*/  @!P0 IMAD R0, R9, R12, R0 ;  /* 0x0000000c09008224 */ /* 0x000fe200078e0200 */
[----:B------:R-:W-:Y:S01]  /*4710*/  IADD3 R9, PT, PT, -R8, RZ, RZ ;  /* 0x000000ff08097210 */ /* 0x000fe20007ffe1ff */
[--C-:B------:R-:W-:Y:S02]  /*4720*/  IMAD.MOV R12, RZ, RZ, -R2.reuse ;  /* 0x000000ffff0c7224 */ /* 0x100fe400078e0a02 */
[----:B------:R-:W-:Y:S02]  /*4730*/  @!P0 IMAD R8, R13, R40, R2 ;  /* 0x000000280d088224 */ /* 0x000fe400078e0202 */
[----:B------:R-:W-:Y:S02]  /*4740*/  @!P0 IMAD.MOV.U32 R2, RZ, RZ, R0 ;  /* 0x000000ffff028224 */ /* 0x000fe400078e0000 */
[----:B------:R-:W-:Y:S02]  /*4750*/  IMAD R11, R3, R12, R11 ;  /* 0x0000000c030b7224 */ /* 0x000fe400078e020b */
[----:B------:R-:W-:Y:S02]  /*4760*/  IMAD R10, R6, R9, R10 ;  /* 0x00000009060a7224 */ /* 0x000fe400078e020a */
[----:B------:R-:W-:Y:S02]  /*4770*/  IMAD R11, R2, R3, R11 ;  /* 0x00000003020b7224 */ /* 0x000fe400078e020b */
[----:B------:R-:W-:Y:S02]  /*4780*/  IMAD R10, R8, R6, R10 ;  /* 0x00000006080a7224 */ /* 0x000fe400078e020a */
.L_x_88:
[----:B------:R-:W-:Y:S05]  /*4790*/  BRA.U UP1, `(.L_x_89) ;  /* 0x0000000101107547 */ /* 0x000fea000b800000 */
[----:B------:R-:W-:Y:S04]  /*47a0*/  MOV R2, UR6 ;  /* 0x0000000600027c02 */ /* 0x000fe80008000f00 */
[----:B------:R-:W-:Y:S04]  /*47b0*/  SHF.L.U32 R2, R2, 0x1f, RZ ;  /* 0x0000001f02027819 */ /* 0x000fe800000006ff */
[----:B------:R-:W2:Y:S02]  /*47c0*/  SYNCS.PHASECHK.TRANS64.TRYWAIT P0, [UR7+0x98], R2 ;  /* 0x00009802ff0075a7 */ /* 0x000ea40008001107 */
[----:B--2---:R-:W-:Y:S05]  /*47d0*/  @!P0 BRA `(.L_x_90) ;  /* 0x0000005800308947 */ /* 0x004fea0003800000 */
.L_x_89:
[----:B------:R-:W-:Y:S02]  /*47e0*/  R2UR UR42, R15 ;  /* 0x000000000f2a72ca */ /* 0x000fe400000e0000 */
[----:B------:R-:W-:Y:S02]  /*47f0*/  R2UR UR43, R14 ;  /* 0x000000000e2b72ca */ /* 0x000fe400000e0000 */
[----:B------:R-:W-:Y:S02]  /*4800*/  ISETP.NE.U32.AND P2, PT, RZ, UR4, PT ;  /* 0x00000004ff007c0c */ /* 0x000fe4000bf45070 */
[----:B------:R-:W-:Y:S02]  /*4810*/  SHF.L.U32 R14, R29, 0x1f, RZ ;  /* 0x0000001f1d0e7819 */ /* 0x000fe400000006ff */
[----:B------:R-:W-:Y:S05]  /*4820*/  ISETP.NE.AND.EX P2, PT, RZ, UR5, PT, P2 ;  /* 0x00000005ff007c0c */ /* 0x000fea000bf45320 */
[----:B------:R-:W-:Y:S02]  /*4830*/  USHF.L.U32 UR42, UR42, 0x8, URZ ;  /* 0x000000082a2a7899 */ /* 0x000fe400080006ff */
[----:B------:R-:W-:Y:S01]  /*4840*/  USHF.L.U32 UR43, UR43, 0x6, URZ ;  /* 0x000000062b2b7899 */ /* 0x000fe200080006ff */
[----:B------:R-:W-:Y:S11]  /*4850*/  BRA.U !UP4, `(.L_x_91) ;  /* 0x000000010c347547 */ /* 0x000ff6000b800000 */
[----:B------:R-:W-:Y:S01]  /*4860*/  UPLOP3.LUT UP0, UPT, UPT, UPT, UP3, 0x80, 0x8 ;  /* 0x000000000008789c */ /* 0x000fe20003f0f030 */
[----:B--2---:R-:W-:Y:S02]  /*4870*/  HFMA2 R0, -RZ, RZ, 0, 5.9604644775390625e-08 ;  /* 0x00000001ff007431 */ /* 0x004fe400000001ff */
[----:B------:R-:W-:Y:S03]  /*4880*/  IMAD.MOV.U32 R92, RZ, RZ, 0x1 ;  /* 0x00000001ff5c7424 */ /* 0x000fe600078e00ff */
[----:B------:R-:W-:Y:S05]  /*4890*/  PLOP3.LUT P0, PT, PT, PT, UP0, 0x80, 0x8 ;  /* 0x000000000008781c */ /* 0x000fea0003f0f008 */
[----:B------:R-:W2:Y:S01]  /*48a0*/  @UP0 LDCU.64 UR10, c[0x0][0x888] ;  /* 0x00011100ff0a07ac */ /* 0x000ea20008000a00 */
[----:B------:R-:W-:Y:S07]  /*48b0*/  @UP0 UIMAD UR8, UR36, UR4, URZ ;  /* 0x00000004240802a4 */ /* 0x000fee000f8e02ff */
[----:B------:R-:W-:Y:S01]  /*48c0*/  @!P0 PRMT R92, R0, 0x7610, R92 ;  /* 0x00007610005c8816 */ /* 0x000fe2000000005c */
[----:B--2---:R-:W-:Y:S03]  /*48d0*/  @UP0 UIMAD.WIDE UR10, UR8, 0x4, UR10 ;  /* 0x00000004080a08a5 */ /* 0x004fe6000f8e020a */
[----:B------:R-:W2:Y:S03]  /*48e0*/  @!UP0 LDCU UR8, c[0x0][0x880] ;  /* 0x00011000ff0887ac */ /* 0x000ea60008000800 */
[----:B------:R-:W-:Y:S01]  /*48f0*/  IMAD.U32 R8, RZ, RZ, UR10 ;  /* 0x0000000aff087e24 */ /* 0x000fe2000f8e00ff */
[----:B------:R-:W-:Y:S05]  /*4900*/  MOV R9, UR11 ;  /* 0x0000000b00097c02 */ /* 0x000fea0008000f00 */
[----:B-----5:R4:W5:Y:S02]  /*4910*/  @P0 LDG.E R49, desc[UR46][R8.64] ;  /* 0x0000002e08310981 */ /* 0x020964000c1e1900 */
[----:B--2-4-:R-:W-:Y:S07]  /*4920*/  @!P0 IMAD.U32 R49, RZ, RZ, UR8 ;  /* 0x00000008ff318e24 */ /* 0x014fee000f8e00ff */
.L_x_91:
[----:B-----5:R-:W-:Y:S01]  /*4930*/  @!P2 FSETP.EQ.AND P0, PT, R49, RZ, PT ;  /* 0x000000ff3100a20b */ /* 0x020fe20003f02000 */
[----:B------:R-:W-:Y:S01]  /*4940*/  @!UPT UIADD3 URZ, UPT, UPT, URZ, URZ, URZ ;  /* 0x000000fffffff290 */ /* 0x000fe2000fffe0ff */
[----:B------:R-:W-:Y:S11]  /*4950*/  @!P2 BRA `(.L_x_92) ;  /* 0x000000000014a947 */ /* 0x000ff60003800000 */
[----:B------:R-:W-:Y:S02]  /*4960*/  LOP3.LUT P2, RZ, R92, 0xff, RZ, 0xc0, !PT ;  /* 0x000000ff5cff7812 */ /* 0x000fe4000784c0ff */
[----:B------:R-:W-:Y:S04]  /*4970*/  PLOP3.LUT P0, PT, PT, PT, UP0, 0x80, 0x8 ;  /* 0x000000000008781c */ /* 0x000fe80003f0f008 */
[----:B------:R-:W-:Y:S07]  /*4980*/  PLOP3.LUT P0, PT, P0, PT, PT, 0x8, 0x80 ;  /* 0x000000000080781c */ /* 0x000fee000070e170 */
[----:B------:R-:W-:Y:S11]  /*4990*/  @P2 FSETP.EQ.AND P0, PT, R49, RZ, PT ;  /* 0x000000ff3100220b */ /* 0x000ff60003f02000 */
[----:B------:R-:W-:Y:S02]  /*49a0*/  @!UPT UIADD3 URZ, UPT, UPT, URZ, URZ, URZ ;  /* 0x000000fffffff290 */ /* 0x000fe4000fffe0ff */
.L_x_92:
[----:B------:R-:W4:Y:S01]  /*49b0*/  SYNCS.PHASECHK.TRANS64.TRYWAIT P2, [UR7+0x70], R14 ;  /* 0x0000700eff0075a7 */ /* 0x000f220008041107 */
[----:B------:R-:W-:Y:S04]  /*49c0*/  ELECT P4, URZ, PT ;  /* 0x0000000000ff782f */ /* 0x000fe80003880000 */
[----:B------:R-:W-:Y:S11]  /*49d0*/  PLOP3.LUT P4, PT, P0, P4, PT, 0xf2, 0x2f ;  /* 0x00000000002f781c */ /* 0x000ff60000789e72 */
[----:B------:R-:W-:Y:S02]  /*49e0*/  @!UPT UIADD3 URZ, UPT, UPT, URZ, URZ, URZ ;  /* 0x000000fffffff290 */ /* 0x000fe4000fffe0ff */
[----:B-1----:R-:W-:Y:S05]  /*49f0*/  @!P4 IADD3 R8, P0, PT, R30, 0x580, RZ ;  /* 0x000005801e08c810 */ /* 0x002fea0007f1e0ff */
[----:B--2---:R-:W-:Y:S01]  /*4a00*/  @!P4 IMAD.X R2, RZ, RZ, R31, P0 ;  /* 0x000000ffff02c224 */ /* 0x004fe200000e061f */
[----:B----4-:R-:W-:Y:S07]  /*4a10*/  @!P2 BRA `(.L_x_93) ;  /* 0x0000005400b8a947 */ /* 0x010fee0003800000 */
.L_x_185:
[----:B------:R-:W-:Y:S01]  /*4a20*/  @!P4 R2UR UR9, R8 ;  /* 0x000000000809c2ca */ /* 0x000fe200000e0000 */
[----:B------:R-:W-:Y:S01]  /*4a30*/  VOTEU.ALL UP1, P4 ;  /* 0x0000000000ff7886 */ /* 0x000fe20002020000 */
[----:B------:R-:W-:Y:S01]  /*4a40*/  @!P4 R2UR UR8, R2 ;  /* 0x000000000208c2ca */ /* 0x000fe200000e0000 */
[----:B------:R-:W-:Y:S01]  /*4a50*/  VOTEU.ALL UP2, P4 ;  /* 0x0000000000ff7886 */ /* 0x000fe20002040000 */
[----:B------:R-:W-:Y:S01]  /*4a60*/  UMOV UR16, 0x0 ;  /* 0x0000000000107882 */ /* 0x000fe20000000000 */
[----:B------:R-:W-:Y:S01]  /*4a70*/  UMOV UR17, 0x10000000 ;  /* 0x1000000000117882 */ /* 0x000fe20000000000 */
[----:B------:R-:W-:Y:S01]  /*4a80*/  @!UP1 UIADD3 UR40, UPT, UPT, UR7, 0x200, URZ ;  /* 0x0000020007289890 */ /* 0x000fe2000fffe0ff */
[----:B-1----:R-:W-:Y:S01]  /*4a90*/  @!P4 IMAD.MOV.U32 R0, RZ, RZ, 0x2000 ;  /* 0x00002000ff00c424 */ /* 0x002fe200078e00ff */
[----:B------:R-:W-:Y:S01]  /*4aa0*/  UMOV UR44, UR36 ;  /* 0x00000024002c7c82 */ /* 0x000fe20008000000 */
[----:B------:R-:W-:Y:S01]  /*4ab0*/  @!UP1 UIADD3 UR10, UPT, UPT, UR42, 0x80, URZ ;  /* 0x000000802a0a9890 */ /* 0x000fe2000fffe0ff */
[----:B------:R-:W-:Y:S01]  /*4ac0*/  UMOV UR11, UR43 ;  /* 0x0000002b000b7c82 */ /* 0x000fe20008000000 */
[----:B------:R-:W-:Y:S02]  /*4ad0*/  UMOV UR12, UR36 ;  /* 0x00000024000c7c82 */ /* 0x000fe40008000000 */
[----:B------:R-:W-:Y:S01]  /*4ae0*/  IMAD.U32 R8, RZ, RZ, UR9 ;  /* 0x00000009ff087e24 */ /* 0x000fe2000f8e00ff */
[----:B------:R-:W-:Y:S01]  /*4af0*/  UMOV UR9, UR41 ;  /* 0x0000002900097c82 */ /* 0x000fe20008000000 */
[----:B------:R-:W-:Y:S01]  /*4b00*/  IMAD.U32 R9, RZ, RZ, UR8 ;  /* 0x00000008ff097e24 */ /* 0x000fe2000f8e00ff */
[----:B------:R-:W-:Y:S02]  /*4b10*/  @!UP1 UIADD3 UR8, UPT, UPT, UR7, 0x1200, URZ ;  /* 0x0000120007089890 */ /* 0x000fe4000fffe0ff */
[----:B------:R-:W-:Y:S01]  /*4b20*/  @!P4 R2UR UR18, R8 ;  /* 0x000000000812c2ca */ /* 0x000fe200000e0000 */
[----:B------:R-:W-:Y:S01]  /*4b30*/  VOTEU.ALL UP1, P4 ;  /* 0x0000000000ff7886 */ /* 0x000fe20002020000 */
[----:B------:R-:W-:Y:S01]  /*4b40*/  @!P4 R2UR UR19, R9 ;  /* 0x000000000913c2ca */ /* 0x000fe200000e0000 */
[----:B------:R-:W-:Y:S01]  /*4b50*/  UPRMT UR14, UR37, 0x654, UR41 ;  /* 0x00000654250e7896 */ /* 0x000fe20008000029 */
[----:B------:R-:W-:Y:S05]  /*4b60*/  @!P4 IADD3 R8, P0, PT, R30, 0x580, RZ ;  /* 0x000005801e08c810 */ /* 0x000fea0007f1e0ff */
[----:B------:R-:W-:Y:S06]  /*4b70*/  @!P4 IMAD.X R2, RZ, RZ, R31, P0 ;  /* 0x000000ffff02c224 */ /* 0x000fec00000e061f */
[----:B------:R1:W-:Y:S01]  /*4b80*/  @!UP2 UTMALDG.3D [UR40], [UR18], desc[UR16] ;  /* 0x000010281200a5b4 */ /* 0x0003e20008011000 */
[----:B------:R1:W-:Y:S01]  /*4b90*/  @!UP1 UTMALDG.3D [UR8], [UR18], desc[UR16] ;  /* 0x00001008120095b4 */ /* 0x0003e20008011000 */
[----:B------:R1:W-:Y:S01]  /*4ba0*/  @!P4 SYNCS.ARRIVE.TRANS64.RED.A0TR RZ, [UR7+0x50], R0 ;  /* 0x00005000ffffc9a7 */ /* 0x0003e20008300407 */
[----:B------:R-:W-:Y:S01]  /*4bb0*/  SYNCS.ARRIVE.TRANS64.RED.A1T0 RZ, [UR14], RZ ;  /* 0x000000ffffff79a7 */ /* 0x000fe2000810040e */
[----:B------:R-:W2:Y:S02]  /*4bc0*/  SYNCS.PHASECHK.TRANS64.TRYWAIT P2, [UR7+0x78], R14 ;  /* 0x0000780eff0075a7 */ /* 0x000ea40008041107 */
[----:B-12---:R-:W-:Y:S05]  /*4bd0*/  @!P2 BRA `(.L_x_94) ;  /* 0x000000540060a947 */ /* 0x006fea0003800000 */
.L_x_187:
        /* <DEDUP_REMOVED lines=8> */
[----:B------:R-:W-:Y:S01]  /*4c60*/  @!UP1 UIADD3 UR32, UPT, UPT, UR7, 0x2200, URZ ;  /* 0x0000220007209890 */ /* 0x000fe2000fffe0ff */
[----:B------:R-:W-:Y:S01]  /*4c70*/  UMOV UR35, UR43 ;  /* 0x0000002b00237c82 */ /* 0x000fe20008000000 */
[----:B------:R-:W-:Y:S03]  /*4c80*/  @!UP1 UIADD3 UR10, UPT, UPT, UR42, 0xa0, URZ ;  /* 0x000000a02a0a9890 */ /* 0x000fe6000fffe0ff */
[----:B------:R-:W-:Y:S01]  /*4c90*/  IMAD.U32 R8, RZ, RZ, UR9 ;  /* 0x00000009ff087e24 */ /* 0x000fe2000f8e00ff */
[----:B------:R-:W-:Y:S01]  /*4ca0*/  UMOV UR9, UR33 ;  /* 0x0000002100097c82 */ /* 0x000fe20008000000 */
[----:B------:R-:W-:Y:S01]  /*4cb0*/  IMAD.U32 R9, RZ, RZ, UR8 ;  /* 0x00000008ff097e24 */ /* 0x000fe2000f8e00ff */
[----:B------:R-:W-:Y:S02]  /*4cc0*/  @!UP1 UIADD3 UR8, UPT, UPT, UR7, 0x3200, URZ ;  /* 0x0000320007089890 */ /* 0x000fe4000fffe0ff */
[----:B------:R-:W-:Y:S01]  /*4cd0*/  @!P4 R2UR UR18, R8 ;  /* 0x000000000812c2ca */ /* 0x000fe200000e0000 */
[----:B------:R-:W-:Y:S01]  /*4ce0*/  VOTEU.ALL UP1, P4 ;  /* 0x0000000000ff7886 */ /* 0x000fe20002020000 */
[----:B------:R-:W-:Y:S01]  /*4cf0*/  @!P4 R2UR UR19, R9 ;  /* 0x000000000913c2ca */ /* 0x000fe200000e0000 */
[----:B------:R-:W-:Y:S01]  /*4d00*/  UMOV UR11, UR43 ;  /* 0x0000002b000b7c82 */ /* 0x000fe20008000000 */
[----:B------:R-:W-:Y:S01]  /*4d10*/  UMOV UR12, UR36 ;  /* 0x00000024000c7c82 */ /* 0x000fe20008000000 */
[----:B------:R-:W-:Y:S01]  /*4d20*/  UPRMT UR14, UR37, 0x654, UR33 ;  /* 0x00000654250e7896 */ /* 0x000fe20008000021 */
[----:B------:R-:W-:Y:S05]  /*4d30*/  @!P4 IADD3 R8, P0, PT, R30, 0x580, RZ ;  /* 0x000005801e08c810 */ /* 0x000fea0007f1e0ff */
[----:B------:R-:W-:Y:S04]  /*4d40*/  @!P4 IMAD.X R2, RZ, RZ, R31, P0 ;  /* 0x000000ffff02c224 */ /* 0x000fe800000e061f */
[----:B------:R1:W-:Y:S01]  /*4d50*/  @!UP2 UTMALDG.3D [UR32], [UR18], desc[UR16] ;  /* 0x000010201200a5b4 */ /* 0x0003e20008011000 */
[----:B------:R1:W-:Y:S01]  /*4d60*/  @!UP1 UTMALDG.3D [UR8], [UR18], desc[UR16] ;  /* 0x00001008120095b4 */ /* 0x0003e20008011000 */
[----:B------:R1:W-:Y:S01]  /*4d70*/  @!P4 SYNCS.ARRIVE.TRANS64.RED.A0TR RZ, [UR7+0x58], R0 ;  /* 0x00005800ffffc9a7 */ /* 0x0003e20008300407 */
[----:B------:R-:W-:Y:S01]  /*4d80*/  SYNCS.ARRIVE.TRANS64.RED.A1T0 RZ, [UR14], RZ ;  /* 0x000000ffffff79a7 */ /* 0x000fe2000810040e */
[----:B------:R-:W2:Y:S02]  /*4d90*/  SYNCS.PHASECHK.TRANS64.TRYWAIT P2, [UR7+0x80], R14 ;  /* 0x0000800eff0075a7 */ /* 0x000ea40008041107 */
[----:B-12---:R-:W-:Y:S05]  /*4da0*/  @!P2 BRA `(.L_x_95) ;  /* 0x000000540004a947 */ /* 0x006fea0003800000 */
.L_x_189:
[----:B------:R-:W2:Y:S01]  /*4db0*/  LDC.64 R12, c[0x0][0xb18] ;  /* 0x0002c600ff0c7b82 */ /* 0x000ea20000000a00 */
[----:B------:R-:W-:Y:S01]  /*4dc0*/  @!P4 R2UR UR8, R2 ;  /* 0x000000000208c2ca */ /* 0x000fe200000e0000 */
[----:B------:R-:W-:Y:S01]  /*4dd0*/  VOTEU.ALL UP1, P4 ;  /* 0x0000000000ff7886 */ /* 0x000fe20002020000 */
[----:B------:R-:W-:Y:S01]  /*4de0*/  @!P4 R2UR UR9, R8 ;  /* 0x000000000809c2ca */ /* 0x000fe200000e0000 */
[----:B------:R-:W-:Y:S01]  /*4df0*/  VOTEU.ALL UP2, P4 ;  /* 0x0000000000ff7886 */ /* 0x000fe20002040000 */
[----:B------:R-:W-:Y:S03]  /*4e00*/  UMOV UR16, 0x0 ;  /* 0x0000000000107882 */ /* 0x000fe60000000000 */
[----:B------:R-:W4:Y:S01]  /*4e10*/  @!P1 LDC R2, c[0x0][0xb0c] ;  /* 0x0002c300ff029b82 */ /* 0x000f220000000800 */
[----:B------:R-:W-:Y:S01]  /*4e20*/  @!UP1 UIADD3 UR26, UPT, UPT, UR42, 0x40, URZ ;  /* 0x000000402a1a9890 */ /* 0x000fe2000fffe0ff */
[----:B-1----:R-:W-:Y:S01]  /*4e30*/  @!P4 IMAD.MOV.U32 R0, RZ, RZ, 0x2000 ;  /* 0x00002000ff00c424 */ /* 0x002fe200078e00ff */
[----:B------:R-:W-:Y:S01]  /*4e40*/  @!UP1 UIADD3 UR24, UPT, UPT, UR7, 0x4200, URZ ;  /* 0x0000420007189890 */ /* 0x000fe2000fffe0ff */
[----:B------:R-:W-:Y:S01]  /*4e50*/  @P3 SHF.R.U32.HI R26, RZ, 0x10, R21 ;  /* 0x00000010ff1a3819 */ /* 0x000fe20000011615 */
[----:B------:R-:W-:Y:S01]  /*4e60*/  UMOV UR17, 0x10000000 ;  /* 0x1000000000117882 */ /* 0x000fe20000000000 */
[----:B------:R-:W-:Y:S01]  /*4e70*/  UMOV UR27, UR43 ;  /* 0x0000002b001b7c82 */ /* 0x000fe20008000000 */
[----:B------:R-:W-:Y:S01]  /*4e80*/  UMOV UR28, UR36 ;  /* 0x00000024001c7c82 */ /* 0x000fe20008000000 */
[----:B------:R-:W-:Y:S01]  /*4e90*/  IMAD.U32 R9, RZ, RZ, UR8 ;  /* 0x00000008ff097e24 */ /* 0x000fe2000f8e00ff */
[----:B------:R-:W-:Y:S01]  /*4ea0*/  @!UP1 UIADD3 UR10, UPT, UPT, UR42, 0xc0, URZ ;  /* 0x000000c02a0a9890 */ /* 0x000fe2000fffe0ff */
[----:B------:R-:W-:Y:S01]  /*4eb0*/  IMAD.U32 R8, RZ, RZ, UR9 ;  /* 0x00000009ff087e24 */ /* 0x000fe2000f8e00ff */
[----:B------:R-:W-:Y:S01]  /*4ec0*/  @!UP1 UIADD3 UR8, UPT, UPT, UR7, 0x5200, URZ ;  /* 0x0000520007089890 */ /* 0x000fe2000fffe0ff */
[----:B------:R-:W-:Y:S01]  /*4ed0*/  VIADD R28, R28, 0x1 ;  /* 0x000000011c1c7836 */ /* 0x000fe20000000000 */
[----:B------:R-:W-:Y:S01]  /*4ee0*/  @!P4 R2UR UR19, R9 ;  /* 0x000000000913c2ca */ /* 0x000fe200000e0000 */
[----:B------:R-:W-:Y:S01]  /*4ef0*/  VOTEU.ALL UP1, P4 ;  /* 0x0000000000ff7886 */ /* 0x000fe20002020000 */
[----:B------:R-:W-:Y:S01]  /*4f00*/  @!P4 R2UR UR18, R8 ;  /* 0x000000000812c2ca */ /* 0x000fe200000e0000 */
[----:B------:R-:W-:Y:S01]  /*4f10*/  UMOV UR9, UR25 ;  /* 0x0000001900097c82 */ /* 0x000fe20008000000 */
[----:B------:R-:W1:Y:S01]  /*4f20*/  LDC.64 R8, c[0x0][0xb10] ;  /* 0x0002c400ff087b82 */ /* 0x000e620000000a00 */
[----:B------:R-:W-:Y:S01]  /*4f30*/  UMOV UR11, UR43 ;  /* 0x0000002b000b7c82 */ /* 0x000fe20008000000 */
[----:B------:R-:W-:Y:S01]  /*4f40*/  UMOV UR12, UR36 ;  /* 0x00000024000c7c82 */ /* 0x000fe20008000000 */
[----:B------:R-:W-:Y:S08]  /*4f50*/  UPRMT UR14, UR37, 0x654, UR25 ;  /* 0x00000654250e7896 */ /* 0x000ff00008000019 */
[----:B------:R1:W-:Y:S01]  /*4f60*/  @!UP2 UTMALDG.3D [UR24], [UR18], desc[UR16] ;  /* 0x000010181200a5b4 */ /* 0x0003e20008011000 */
[----:B------:R1:W-:Y:S01]  /*4f70*/  @!UP1 UTMALDG.3D [UR8], [UR18], desc[UR16] ;  /* 0x00001008120095b4 */ /* 0x0003e20008011000 */
[----:B------:R5:W-:Y:S01]  /*4f80*/  @!P4 SYNCS.ARRIVE.TRANS64.RED.A0TR RZ, [UR7+0x60], R0 ;  /* 0x00006000ffffc9a7 */ /* 0x000be20008300407 */
[C---:B-1----:R-:W-:Y:S01]  /*4f90*/  @!P1 IMAD.HI.U32 R8, R11.reuse, R8, RZ ;  /* 0x000000080b089227 */ /* 0x042fe200078e00ff */
[----:B--2---:R-:W-:Y:S02]  /*4fa0*/  @!P1 ISETP.NE.AND P0, PT, R12, 0x1, PT ;  /* 0x000000010c00980c */ /* 0x004fe40003f05270 */
[----:B----4-:R-:W-:Y:S01]  /*4fb0*/  @!P1 ISETP.NE.AND P2, PT, R2, 0x1, PT ;  /* 0x000000010200980c */ /* 0x010fe20003f45270 */
[C---:B------:R-:W-:Y:S01]  /*4fc0*/  @!P1 IMAD.HI.U32 R13, R10.reuse, R13, RZ ;  /* 0x0000000d0a0d9227 */ /* 0x040fe200078e00ff */
[----:B------:R-:W-:Y:S04]  /*4fd0*/  @!P1 SHF.R.U32.HI R8, RZ, R9, R8 ;  /* 0x00000009ff089219 */ /* 0x000fe80000011608 */
[----:B------:R-:W-:Y:S01]  /*4fe0*/  @!P1 SEL R8, R11, R8, !P2 ;  /* 0x000000080b089207 */ /* 0x000fe20005000000 */
[----:B------:R-:W-:Y:S01]  /*4ff0*/  SYNCS.ARRIVE.TRANS64.RED.A1T0 RZ, [UR14], RZ ;  /* 0x000000ffffff79a7 */ /* 0x000fe2000810040e */
[----:B------:R-:W1:Y:S01]  /*5000*/  SYNCS.PHASECHK.TRANS64.TRYWAIT P5, [UR7+0x88], R14 ;  /* 0x0000880eff0075a7 */ /* 0x000e6200080a1107 */
[----:B-----5:R-:W2:Y:S02]  /*5010*/  @!P1 LDC R0, c[0x0][0xb20] ;  /* 0x0002c800ff009b82 */ /* 0x020ea40000000800 */
[----:B--2---:R-:W-:Y:S04]  /*5020*/  @!P1 SHF.R.U32.HI R0, RZ, R0, R13 ;  /* 0x00000000ff009219 */ /* 0x004fe8000001160d */
[----:B------:R-:W-:Y:S05]  /*5030*/  @!P1 SEL R9, R10, R0, !P0 ;  /* 0x000000000a099207 */ /* 0x000fea0004000000 */
[----:B------:R-:W-:Y:S02]  /*5040*/  @!P1 IMAD.IADD R0, R9, 0x1, -R8 ;  /* 0x0000000109009824 */ /* 0x000fe400078e0a08 */
[----:B------:R-:W-:Y:S02]  /*5050*/  @!P1 IMAD.IADD R8, R8, 0x1, -R9 ;  /* 0x0000000108089824 */ /* 0x000fe400078e0a09 */
[----:B------:R-:W-:Y:S02]  /*5060*/  @!P1 IMAD R11, R0, R2, R11 ;  /* 0x00000002000b9224 */ /* 0x000fe400078e020b */
[----:B------:R-:W-:Y:S01]  /*5070*/  @!P1 IMAD R10, R8, R12, R10 ;  /* 0x0000000c080a9224 */ /* 0x000fe200078e020a */
[----:B-1----:R-:W-:Y:S06]  /*5080*/  @!P5 BRA `(.L_x_96) ;  /* 0x000000500064d947 */ /* 0x002fec0003800000 */
.L_x_191:
[----:B------:R-:W-:Y:S01]  /*5090*/  @!P4 IADD3 R2, P0, PT, R30, 0x580, RZ ;  /* 0x000005801e02c810 */ /* 0x000fe20007f1e0ff */
[----:B------:R-:W-:Y:S01]  /*50a0*/  VOTEU.ALL UP1, P4 ;  /* 0x0000000000ff7886 */ /* 0x000fe20002020000 */
[----:B------:R-:W-:Y:S01]  /*50b0*/  VOTEU.ALL UP2, P4 ;  /* 0x0000000000ff7886 */ /* 0x000fe20002040000 */
[----:B------:R-:W-:Y:S01]  /*50c0*/  UMOV UR14, 0x0 ;  /* 0x00000000000e7882 */ /* 0x000fe20000000000 */
[----:B------:R-:W-:Y:S01]  /*50d0*/  @!P4 R2UR UR9, R2 ;  /* 0x000000000209c2ca */ /* 0x000fe200000e0000 */
[----:B-1----:R-:W-:Y:S01]  /*50e0*/  @!P4 IMAD.X R0, RZ, RZ, R31, P0 ;  /* 0x000000ffff00c224 */ /* 0x002fe200000e061f */
[----:B------:R-:W-:Y:S01]  /*50f0*/  @!UP1 UIADD3 UR17, UPT, UPT, UR7, 0x68, URZ ;  /* 0x0000006807119890 */ /* 0x000fe2000fffe0ff */
[----:B------:R-:W-:Y:S01]  /*5100*/  ISETP.NE.AND P0, PT, R28, 0x2, PT ;  /* 0x000000021c00780c */ /* 0x000fe20003f05270 */
[----:B------:R-:W-:Y:S01]  /*5110*/  @!UP1 UIADD3 UR18, UPT, UPT, UR42, 0x60, URZ ;  /* 0x000000602a129890 */ /* 0x000fe2000fffe0ff */
[----:B------:R-:W-:Y:S01]  /*5120*/  LOP3.LUT R29, R29, 0x1, RZ, 0x3c, !PT ;  /* 0x000000011d1d7812 */ /* 0x000fe200078e3cff */
[----:B------:R-:W-:Y:S01]  /*5130*/  @!UP1 UIADD3 UR16, UPT, UPT, UR7, 0x6200, URZ ;  /* 0x0000620007109890 */ /* 0x000fe2000fffe0ff */
[----:B------:R-:W-:Y:S01]  /*5140*/  @!P4 R2UR UR8, R0 ;  /* 0x000000000008c2ca */ /* 0x000fe200000e0000 */
[----:B------:R-:W-:Y:S01]  /*5150*/  UMOV UR15, 0x10000000 ;  /* 0x10000000000f7882 */ /* 0x000fe20000000000 */
[----:B------:R-:W-:Y:S01]  /*5160*/  UMOV UR19, UR43 ;  /* 0x0000002b00137c82 */ /* 0x000fe20008000000 */
[----:B------:R-:W-:Y:S01]  /*5170*/  UMOV UR20, UR36 ;  /* 0x0000002400147c82 */ /* 0x000fe20008000000 */
[----:B------:R-:W-:Y:S01]  /*5180*/  @!UP1 UIADD3 UR10, UPT, UPT, UR42, 0xe0, URZ ;  /* 0x000000e02a0a9890 */ /* 0x000fe2000fffe0ff */
[----:B------:R-:W-:Y:S01]  /*5190*/  SEL R0, RZ, 0x1, P0 ;  /* 0x00000001ff007807 */ /* 0x000fe20000000000 */
[----:B------:R-:W-:Y:S01]  /*51a0*/  IMAD.U32 R8, RZ, RZ, UR9 ;  /* 0x00000009ff087e24 */ /* 0x000fe2000f8e00ff */
[----:B------:R-:W-:Y:S01]  /*51b0*/  UMOV UR11, UR43 ;  /* 0x0000002b000b7c82 */ /* 0x000fe20008000000 */
[----:B------:R-:W-:Y:S01]  /*51c0*/  UMOV UR12, UR36 ;  /* 0x00000024000c7c82 */ /* 0x000fe20008000000 */
[----:B------:R-:W-:Y:S01]  /*51d0*/  UMOV UR9, UR17 ;  /* 0x0000001100097c82 */ /* 0x000fe20008000000 */
[----:B------:R-:W-:Y:S01]  /*51e0*/  @P3 R2UR UR36, R26 ;  /* 0x000000001a2432ca */ /* 0x000fe200000e0000 */
[----:B------:R-:W-:Y:S01]  /*51f0*/  IMAD.IADD R15, R10, 0x1, R90 ;  /* 0x000000010a0f7824 */ /* 0x000fe200078e025a */
[----:B------:R-:W-:Y:S01]  /*5200*/  @!P4 R2UR UR22, R8 ;  /* 0x000000000816c2ca */ /* 0x000fe200000e0000 */
[----:B------:R-:W-:Y:S01]  /*5210*/  IMAD.U32 R9, RZ, RZ, UR8 ;  /* 0x00000008ff097e24 */ /* 0x000fe2000f8e00ff */
[----:B------:R-:W-:Y:S01]  /*5220*/  @!UP1 UIADD3 UR8, UPT, UPT, UR7, 0x7200, URZ ;  /* 0x0000720007089890 */ /* 0x000fe2000fffe0ff */
[----:B------:R-:W-:Y:S01]  /*5230*/  LOP3.LUT R27, R27, R0, RZ, 0x3c, !PT ;  /* 0x000000001b1b7212 */ /* 0x000fe200078e3cff */
[----:B------:R-:W-:Y:S01]  /*5240*/  VOTEU.ALL UP1, P4 ;  /* 0x0000000000ff7886 */ /* 0x000fe20002020000 */
[----:B------:R-:W-:Y:S01]  /*5250*/  IMAD.IADD R14, R11, 0x1, R91 ;  /* 0x000000010b0e7824 */ /* 0x000fe200078e025b */
[----:B------:R-:W-:Y:S02]  /*5260*/  @!P4 R2UR UR23, R9 ;  /* 0x000000000917c2ca */ /* 0x000fe400000e0000 */
[----:B------:R-:W-:Y:S11]  /*5270*/  SEL R28, R28, RZ, P0 ;  /* 0x000000ff1c1c7207 */ /* 0x000ff60000000000 */
[----:B------:R2:W-:Y:S01]  /*5280*/  @!UP2 UTMALDG.3D [UR16], [UR22], desc[UR14] ;  /* 0x00000e101600a5b4 */ /* 0x0005e20008011000 */
[----:B------:R2:W-:Y:S01]  /*5290*/  @!UP1 UTMALDG.3D [UR8], [UR22], desc[UR14] ;  /* 0x00000e08160095b4 */ /* 0x0005e20008011000 */
[----:B------:R2:W-:Y:S01]  /*52a0*/  @!P4 SYNCS.ARRIVE.TRANS64.RED.A0TR RZ, [UR7+0x68], R25 ;  /* 0x00006819ffffc9a7 */ /* 0x0005e20008300407 */
[----:B------:R-:W-:Y:S01]  /*52b0*/  UPLOP3.LUT UP1, UPT, UPT, UPT, UPT, 0x80, 0x8 ;  /* 0x000000000008789c */ /* 0x000fe20003f2f070 */
[----:B------:R-:W-:Y:S01]  /*52c0*/  SYNCS.ARRIVE.TRANS64.RED.A1T0 RZ, [UR13], RZ ;  /* 0x000000ffffff79a7 */ /* 0x000fe2000810040d */
[----:B------:R-:W-:Y:S09]  /*52d0*/  @P3 BRA `(.L_x_97) ;  /* 0xfffffff000343947 */ /* 0x000ff2000383ffff */
[----:B------:R-:W-:-:S04]  /*52e0*/  SHF.L.U32 R2, R29, 0x1f, RZ ;  /* 0x0000001f1d027819 */ /* 0x000fc800000006ff */
[----:B------:R-:W1:Y:S02]  /*52f0*/  SYNCS.PHASECHK.TRANS64.TRYWAIT P0, [UR7+0x70], R2 ;  /* 0x00007002ff0075a7 */ /* 0x000e640008001107 */
[----:B-1----:R-:W-:Y:S05]  /*5300*/  @!P0 BRA `(.L_x_98) ;  /* 0x0000004c00dc8947 */ /* 0x002fea0003800000 */
.L_x_193:
[----:B------:R-:W4:Y:S02]  /*5310*/  SYNCS.PHASECHK.TRANS64.TRYWAIT P0, [UR7+0x78], R2 ;  /* 0x00007802ff0075a7 */ /* 0x000f240008001107 */
[----:B----4-:R-:W-:Y:S05]  /*5320*/  @!P0 BRA `(.L_x_99) ;  /* 0x0000004c00ec8947 */ /* 0x010fea0003800000 */
.L_x_195:
[----:B------:R-:W4:Y:S02]  /*5330*/  SYNCS.PHASECHK.TRANS64.TRYWAIT P0, [UR7+0x80], R2 ;  /* 0x00008002ff0075a7 */ /* 0x000f240008001107 */
[----:B----4-:R-:W-:Y:S05]  /*5340*/  @!P0 BRA `(.L_x_100) ;  /* 0x0000004c00fc8947 */ /* 0x010fea0003800000 */
.L_x_197:
[----:B-1----:R-:W-:-:S07]  /*5350*/  MOV R0, UR7 ;  /* 0x0000000700007c02 */ /* 0x002fce0008000f00 */
.L_x_101:
[----:B-1----:R-:W-:-:S04]  /*5360*/  SHF.L.U32 R2, R29, 0x1f, RZ ;  /* 0x0000001f1d027819 */ /* 0x002fc800000006ff */
[----:B------:R1:W4:Y:S03]  /*5370*/  SYNCS.PHASECHK.TRANS64.TRYWAIT P0, [R0+URZ+0x88], R2 ;  /* 0x00008802000075a7 */ /* 0x00032600080011ff */
[----:B----4-:R-:W-:Y:S05]  /*5380*/  @!P0 NANOSLEEP.SYNCS 0x989680 ;  /* 0x009896800000895d */ /* 0x010fea0003900000 */
[----:B------:R-:W4:Y:S02]  /*5390*/  @!P0 SYNCS.PHASECHK.TRANS64 P0, [R0+URZ+0x88], R2 ;  /* 0x00008802000085a7 */ /* 0x000f2400080010ff */
[----:B--2-4-:R-:W-:Y:S05]  /*53a0*/  @P0 EXIT ;  /* 0x000000000000094d */ /* 0x014fea0003800000 */
[----:B------:R-:W-:Y:S05]  /*53b0*/  BRA `(.L_x_101) ;  /* 0xfffffffc00e87947 */ /* 0x000fea000383ffff */
.L_x_86:
[----:B------:R-:W-:-:S06]  /*53c0*/  UISETP.GE.AND UP1, UPT, UR10, 0x4, UPT ;  /* 0x000000040a00788c */ /* 0x000fcc000bf26270 */
[----:B------:R-:W-:-:S13]  /*53d0*/  PLOP3.LUT P0, PT, PT, PT, UP1, 0x80, 0x8 ;  /* 0x000000000008781c */ /* 0x000fda0003f0f018 */
[----:B------:R-:W-:Y:S05]  /*53e0*/  @!P0 EXIT ;  /* 0x000000000000894d */ /* 0x000fea0003800000 */
[----:B------:R-:W-:Y:S01]  /*53f0*/  BAR.SYNC.DEFER_BLOCKING 0x6, 0xa0 ;  /* 0x0182800000007b1d */ /* 0x000fe20000010000 */
[C---:B------:R-:W-:Y:S01]  /*5400*/  IMAD.SHL.U32 R4, R105.reuse, 0x20, RZ ;  /* 0x0000002069047824 */ /* 0x040fe200078e00ff */
[C---:B------:R-:W-:Y:S01]  /*5410*/  SHF.L.U32 R3, R96.reuse, 0x15, RZ ;  /* 0x0000001560037819 */ /* 0x040fe200000006ff */
[----:B------:R-:W-:Y:S01]  /*5420*/  IMAD.SHL.U32 R5, R96, 0x400, RZ ;  /* 0x0000040060057824 */ /* 0x000fe200078e00ff */
[C---:B------:R-:W-:Y:S01]  /*5430*/  LOP3.LUT R106, R105.reuse, 0x60, RZ, 0xc0, !PT ;  /* 0x00000060696a7812 */ /* 0x040fe200078ec0ff */
[C---:B------:R-:W-:Y:S01]  /*5440*/  IMAD.SHL.U32 R2, R105.reuse, 0x4, RZ ;  /* 0x0000000469027824 */ /* 0x040fe200078e00ff */
[----:B------:R-:W-:Y:S02]  /*5450*/  UMOV UR48, 0x400 ;  /* 0x0000040000307882 */ /* 0x000fe40000000000 */
[----:B------:R-:W1:Y:S01]  /*5460*/  LDC R95, c[0x0][0x370] ;  /* 0x0000dc00ff5f7b82 */ /* 0x000e620000000800 */
[----:B------:R-:W-:Y:S01]  /*5470*/  ULEA UR48, UR37, UR48, 0x18 ;  /* 0x0000003025307291 */ /* 0x000fe2000f8ec0ff */
[C---:B------:R-:W-:Y:S01]  /*5480*/  LOP3.LUT R104, R4.reuse, 0xb20, RZ, 0xc0, !PT ;  /* 0x00000b2004687812 */ /* 0x040fe200078ec0ff */
[----:B------:R-:W-:Y:S01]  /*5490*/  IMAD.U32 R46, R105, 0x10000, RZ ;  /* 0x00010000692e7824 */ /* 0x000fe200078e00ff */
[----:B------:R-:W-:Y:S01]  /*54a0*/  LOP3.LUT R4, R4, 0xc0, RZ, 0xc0, !PT ;  /* 0x000000c004047812 */ /* 0x000fe200078ec0ff */
[----:B------:R-:W-:Y:S01]  /*54b0*/  UIADD3 UR4, UPT, UPT, UR48, 0x200, URZ ;  /* 0x0000020030047890 */ /* 0x000fe2000fffe0ff */
[----:B------:R-:W-:Y:S01]  /*54c0*/  LOP3.LUT R104, R104, 0x400, R5, 0xf8, !PT ;  /* 0x0000040068687812 */ /* 0x000fe200078ef805 */
[----:B------:R-:W-:Y:S01]  /*54d0*/  HFMA2 R45, -RZ, RZ, 0, 0 ;  /* 0x00000000ff2d7431 */ /* 0x000fe200000001ff */
[----:B------:R-:W2:Y:S01]  /*54e0*/  LDC R42, c[0x0][0xb0c] ;  /* 0x0002c300ff2a7b82 */ /* 0x000ea20000000800 */
[----:B------:R-:W-:Y:S01]  /*54f0*/  LOP3.LUT R2, R4, 0x18, R2, 0xf8, !PT ;  /* 0x0000001804027812 */ /* 0x000fe200078ef802 */
[----:B------:R-:W-:Y:S01]  /*5500*/  IMAD.MOV.U32 R101, RZ, RZ, 0x1 ;  /* 0x00000001ff657424 */ /* 0x000fe200078e00ff */
[----:B------:R-:W-:Y:S01]  /*5510*/  LOP3.LUT R3, R3, 0x200000, RZ, 0xc0, !PT ;  /* 0x0020000003037812 */ /* 0x000fe200078ec0ff */
[----:B------:R-:W-:Y:S01]  /*5520*/  IMAD.MOV.U32 R100, RZ, RZ, RZ ;  /* 0x000000ffff647224 */ /* 0x000fe200078e00ff */
[----:B------:R-:W-:Y:S01]  /*5530*/  LOP3.LUT R104, R104, R2, RZ, 0xfc, !PT ;  /* 0x0000000268687212 */ /* 0x000fe200078efcff */
[----:B------:R-:W-:Y:S01]  /*5540*/  IMAD.MOV.U32 R109, RZ, RZ, RZ ;  /* 0x000000ffff6d7224 */ /* 0x000fe200078e00ff */
[----:B------:R-:W-:Y:S01]  /*5550*/  MOV R97, UR4 ;  /* 0x0000000400617c02 */ /* 0x000fe20008000f00 */
[----:B------:R-:W3:Y:S01]  /*5560*/  LDC R93, c[0x0][0xb20] ;  /* 0x0002c800ff5d7b82 */ /* 0x000ee20000000800 */
[----:B------:R-:W4:Y:S01]  /*5570*/  LDS R0, [UR48+0x150] ;  /* 0x00015030ff007984 */ /* 0x000f220008000800 */
[----:B------:R-:W-:Y:S01]  /*5580*/  LOP3.LUT R103, R105, 0x2, RZ, 0xc0, !PT ;  /* 0x0000000269677812 */ /* 0x000fe200078ec0ff */
[----:B------:R-:W1:Y:S01]  /*5590*/  LDCU.64 UR52, c[0x0][0x348] ;  /* 0x00006900ff3477ac */ /* 0x000e620008000a00 */
[----:B------:R-:W-:Y:S01]  /*55a0*/  LOP3.LUT R46, R3, 0x400000, R46, 0xf8, !PT ;  /* 0x00400000032e7812 */ /* 0x000fe200078ef82e */
[----:B------:R-:W-:Y:S01]  /*55b0*/  IMAD R104, R104, 0x2, R97 ;  /* 0x0000000268687824 */ /* 0x000fe200078e0261 */
[----:B------:R-:W-:Y:S01]  /*55c0*/  LOP3.LUT R105, R105, 0x4, RZ, 0xc0, !PT ;  /* 0x0000000469697812 */ /* 0x000fe200078ec0ff */
[----:B------:R-:W1:Y:S01]  /*55d0*/  LDCU.64 UR38, c[0x0][0x888] ;  /* 0x00011100ff2677ac */ /* 0x000e620008000a00 */
[----:B------:R-:W1:Y:S01]  /*55e0*/  LDC R41, c[0x0][0xb30] ;  /* 0x0002cc00ff297b82 */ /* 0x000e620000000800 */
[----:B------:R-:W-:Y:S01]  /*55f0*/  MOV R99, RZ ;  /* 0x000000ff00637202 */ /* 0x000fe20000000f00 */
[--C-:B------:R-:W-:Y:S01]  /*5600*/  IMAD R103, R103, -0x10, R104.reuse ;  /* 0xfffffff067677824 */ /* 0x100fe200078e0268 */
[----:B------:R-:W1:Y:S01]  /*5610*/  LDCU.64 UR44, c[0x0][0x890] ;  /* 0x00011200ff2c77ac */ /* 0x000e620008000a00 */
[----:B------:R-:W-:Y:S01]  /*5620*/  IMAD R102, R105, -0x10, R104 ;  /* 0xfffffff069667824 */ /* 0x000fe200078e0268 */
[----:B------:R-:W-:-:S03]  /*5630*/  UMOV UR49, URZ ;  /* 0x000000ff00317c82 */ /* 0x000fc60008000000 */
[----:B------:R-:W1:Y:S01]  /*5640*/  LDC.64 R88, c[0x0][0xb10] ;  /* 0x0002c400ff587b82 */ /* 0x000e620000000a00 */
[----:B------:R-:W-:-:S07]  /*5650*/  UMOV UR51, URZ ;  /* 0x000000ff00337c82 */ /* 0x000fce0008000000 */
[----:B------:R-:W1:Y:S08]  /*5660*/  LDC.64 R38, c[0x0][0xb18] ;  /* 0x0002c600ff267b82 */ /* 0x000e700000000a00 */
[----:B------:R-:W1:Y:S08]  /*5670*/  LDC.64 R36, c[0x0][0xb28] ;  /* 0x0002ca00ff247b82 */ /* 0x000e700000000a00 */
[----:B------:R-:W1:Y:S01]  /*5680*/  LDC.64 R86, c[0x0][0x8b0] ;  /* 0x00022c00ff567b82 */ /* 0x000e620000000a00 */
[----:B----4-:R-:W-:-:S07]  /*5690*/  IMAD.IADD R46, R0, 0x1, R46 ;  /* 0x00000001002e7824 */ /* 0x010fce00078e022e */
[----:B------:R-:W4:Y:S08]  /*56a0*/  LDC.64 R84, c[0x0][0x8a8] ;  /* 0x00022a00ff547b82 */ /* 0x000f300000000a00 */
[----:B--23--:R-:W1:Y:S02]  /*56b0*/  LDC R94, c[0x0][0x374] ;  /* 0x0000dd00ff5e7b82 */ /* 0x00ce640000000800 */
.L_x_145:
[----:B------:R-:W-:Y:S02]  /*56c0*/  LEA R0, R109, UR48, 0x3 ;  /* 0x000000306d007c11 */ /* 0x000fe4000f8e18ff */
[----:B------:R-:W-:Y:S02]  /*56d0*/  SHF.L.U32 R2, R99, 0x1f, RZ ;  /* 0x0000001f63027819 */ /* 0x000fe400000006ff */
[----:B-1----:R-:W-:Y:S02]  /*56e0*/  LEA R16, R109, UR48, 0x4 ;  /* 0x000000306d107c11 */ /* 0x002fe4000f8e20ff */
[----:B------:R-:W2:Y:S02]  /*56f0*/  SYNCS.PHASECHK.TRANS64.TRYWAIT P0, [R0+URZ+0xa0], R2 ;  /* 0x0000a002000075a7 */ /* 0x000ea400080011ff */
[----:B--23--:R-:W-:Y:S05]  /*5700*/  @!P0 BRA `(.L_x_102) ;  /* 0x0000004c00248947 */ /* 0x00cfea0003800000 */
.L_x_198:
[----:B------:R-:W3:Y:S01]  /*5710*/  LDC.64 R10, c[0x0][0xb10] ;  /* 0x0002c400ff0a7b82 */ /* 0x000ee20000000a00 */
[----:B------:R-:W4:Y:S01]  /*5720*/  LDS.128 R16, [R16+0x130] ;  /* 0x0001300010107984 */ /* 0x000f220000000c00 */
[----:B-1----:R-:W-:Y:S01]  /*5730*/  ISETP.NE.AND P1, PT, R41, 0x1, PT ;  /* 0x000000012900780c */ /* 0x002fe20003f25270 */
[----:B--2---:R-:W-:Y:S01]  /*5740*/  VIADD R0, R0, 0xb0 ;  /* 0x000000b000007836 */ /* 0x004fe20000000000 */
[----:B------:R-:W-:Y:S04]  /*5750*/  ISETP.GE.AND P0, PT, R40, 0x1, PT ;  /* 0x000000012800780c */ /* 0x000fe80003f06270 */
[----:B------:R-:W1:Y:S01]  /*5760*/  LDC.64 R8, c[0x0][0xb18] ;  /* 0x0002c600ff087b82 */ /* 0x000e620000000a00 */
[----:B------:R-:W-:Y:S01]  /*5770*/  PRMT R0, RZ, 0x654, R0 ;  /* 0x00000654ff007816 */ /* 0x000fe20000000000 */
[----:B------:R-:W-:Y:S01]  /*5780*/  @!PT LDS RZ, [RZ] ;  /* 0x00000000fffff984 */ /* 0x000fe20000000800 */
[----:B------:R-:W-:Y:S01]  /*5790*/  @!PT LDS RZ, [RZ] ;  /* 0x00000000fffff984 */ /* 0x000fe20000000800 */
[----:B------:R-:W-:Y:S01]  /*57a0*/  @!PT LDS RZ, [RZ] ;  /* 0x00000000fffff984 */ /* 0x000fe20000000800 */
[----:B------:R-:W-:Y:S01]  /*57b0*/  @!PT LDS RZ, [RZ] ;  /* 0x00000000fffff984 */ /* 0x000fe20000000800 */
[----:B------:R2:W-:Y:S06]  /*57c0*/  MEMBAR.ALL.CTA ;  /* 0x0000000000007992 */ /* 0x0005ec0000008000 */
[----:B--2---:R-:W2:Y:S01]  /*57d0*/  FENCE.VIEW.ASYNC.S ;  /* 0x00000000000073c6 */ /* 0x004ea20000000000 */
[----:B------:R-:W1:Y:S08]  /*57e0*/  @!P1 LDC R12, c[0x0][0xb20] ;  /* 0x0002c800ff0c9b82 */ /* 0x000e700000000800 */
[----:B------:R-:W1:Y:S01]  /*57f0*/  @!P1 LDC R7, c[0x0][0xb0c] ;  /* 0x0002c300ff079b82 */ /* 0x000e620000000800 */
[----:B--2---:R2:W-:Y:S01]  /*5800*/  SYNCS.ARRIVE.TRANS64.RED.A1T0 RZ, [R0+URZ], RZ ;  /* 0x000000ff00ff79a7 */ /* 0x0045e200081004ff */
[----:B----4-:R-:W-:Y:S04]  /*5810*/  LOP3.LUT P4, RZ, R18, 0x1, RZ, 0xc0, !PT ;  /* 0x0000000112ff7812 */ /* 0x010fe8000788c0ff */
[----:B------:R-:W-:Y:S09]  /*5820*/  P2R R107, PR, RZ, 0x10 ;  /* 0x00000010ff6b7803 */ /* 0x000ff20000000000 */
[----:B------:R-:W-:Y:S02]  /*5830*/  @P4 MOV R44, R16 ;  /* 0x00000010002c4202 */ /* 0x000fe40000000f00 */
[----:B------:R-:W-:Y:S01]  /*5840*/  @P4 LOP3.LUT R43, R17, 0xffff, RZ, 0xc0, !PT ;  /* 0x0000ffff112b4812 */ /* 0x000fe200078ec0ff */
[----:B--23--:R-:W-:Y:S06]  /*5850*/  @!P0 BRA `(.L_x_103) ;  /* 0x0000000000a48947 */ /* 0x00cfec0003800000 */
[----:B------:R-:W-:Y:S01]  /*5860*/  IMAD.HI.U32 R0, R94, R39, RZ ;  /* 0x000000275e007227 */ /* 0x000fe200078e00ff */
[----:B------:R-:W-:Y:S02]  /*5870*/  ISETP.NE.AND P0, PT, R38, 0x1, PT ;  /* 0x000000012600780c */ /* 0x000fe40003f05270 */
[----:B------:R-:W-:Y:S01]  /*5880*/  ISETP.NE.AND P2, PT, R40, 0x1, PT ;  /* 0x000000012800780c */ /* 0x000fe20003f45270 */
[----:B------:R-:W-:Y:S01]  /*5890*/  IMAD.HI.U32 R4, R95, R88, RZ ;  /* 0x000000585f047227 */ /* 0x000fe200078e00ff */
[----:B------:R-:W-:Y:S02]  /*58a0*/  SHF.R.U32.HI R0, RZ, R93, R0 ;  /* 0x0000005dff007219 */ /* 0x000fe40000011600 */
[----:B------:R-:W-:Y:S01]  /*58b0*/  ISETP.NE.AND P3, PT, R42, 0x1, PT ;  /* 0x000000012a00780c */ /* 0x000fe20003f65270 */
[----:B------:R-:W-:Y:S01]  /*58c0*/  IMAD.HI.U32 R6, R43, R39, RZ ;  /* 0x000000272b067227 */ /* 0x000fe200078e00ff */
[-C--:B------:R-:W-:Y:S02]  /*58d0*/  SHF.R.U32.HI R4, RZ, R89.reuse, R4 ;  /* 0x00000059ff047219 */ /* 0x080fe40000011604 */
[----:B------:R-:W-:Y:S01]  /*58e0*/  SEL R0, R94, R0, !P0 ;  /* 0x000000005e007207 */ /* 0x000fe20004000000 */
[----:B------:R-:W-:Y:S01]  /*58f0*/  IMAD.HI.U32 R5, R44, R88, RZ ;  /* 0x000000582c057227 */ /* 0x000fe200078e00ff */
[----:B------:R-:W-:Y:S03]  /*5900*/  SEL R4, R95, R4, !P3 ;  /* 0x000000045f047207 */ /* 0x000fe60005800000 */
[-C--:B------:R-:W-:Y:S01]  /*5910*/  IMAD.HI.U32 R3, R0, R36.reuse, RZ ;  /* 0x0000002400037227 */ /* 0x080fe200078e00ff */
[----:B------:R-:W-:Y:S03]  /*5920*/  SHF.R.U32.HI R5, RZ, R89, R5 ;  /* 0x00000059ff057219 */ /* 0x000fe60000011605 */
[----:B------:R-:W-:Y:S01]  /*5930*/  IMAD.HI.U32 R2, R4, R36, RZ ;  /* 0x0000002404027227 */ /* 0x000fe200078e00ff */
[----:B------:R-:W-:Y:S02]  /*5940*/  @P2 SHF.R.U32.HI R0, RZ, R37, R3 ;  /* 0x00000025ff002219 */ /* 0x000fe40000011603 */
[----:B------:R-:W-:Y:S02]  /*5950*/  SHF.R.U32.HI R3, RZ, R93, R6 ;  /* 0x0000005dff037219 */ /* 0x000fe40000011606 */
[----:B------:R-:W-:Y:S01]  /*5960*/  @P2 SHF.R.U32.HI R4, RZ, R37, R2 ;  /* 0x00000025ff042219 */ /* 0x000fe20000011602 */
[----:B------:R-:W-:Y:S01]  /*5970*/  IMAD R0, R40, R0, RZ ;  /* 0x0000000028007224 */ /* 0x000fe200078e02ff */
[----:B------:R-:W-:Y:S02]  /*5980*/  SEL R3, R43, R3, !P0 ;  /* 0x000000032b037207 */ /* 0x000fe40004000000 */
[----:B------:R-:W-:Y:S01]  /*5990*/  SEL R2, R44, R5, !P3 ;  /* 0x000000052c027207 */ /* 0x000fe20005800000 */
[----:B------:R-:W-:Y:S01]  /*59a0*/  IMAD R5, R40, R4, RZ ;  /* 0x0000000428057224 */ /* 0x000fe200078e02ff */
[C---:B------:R-:W-:Y:S01]  /*59b0*/  ISETP.GE.AND P0, PT, R3.reuse, R0, PT ;  /* 0x000000000300720c */ /* 0x040fe20003f06270 */
[C---:B------:R-:W-:Y:S03]  /*59c0*/  IMAD.HI.U32 R0, R3.reuse, R36, RZ ;  /* 0x0000002403007227 */ /* 0x040fe600078e00ff */
[C---:B------:R-:W-:Y:S02]  /*59d0*/  ISETP.GE.OR P0, PT, R2.reuse, R5, P0 ;  /* 0x000000050200720c */ /* 0x040fe40000706670 */
[----:B------:R-:W-:Y:S04]  /*59e0*/  SHF.R.U32.HI R0, RZ, R37, R0 ;  /* 0x00000025ff007219 */ /* 0x000fe80000011600 */
[C---:B------:R-:W-:Y:S05]  /*59f0*/  SEL R6, R3.reuse, R0, !P2 ;  /* 0x0000000003067207 */ /* 0x040fea0005000000 */
        /* <DEDUP_REMOVED lines=14> */
[----:B------:R-:W-:Y:S07]  /*5ae0*/  IMAD R43, R3, R38, R43 ;  /* 0x00000026032b7224 */ /* 0x000fee00078e022b */
.L_x_103:
[----:B-1----:R-:W-:Y:S01]  /*5af0*/  @!P1 ISETP.NE.AND P0, PT, R8, 0x1, PT ;  /* 0x000000010800980c */ /* 0x002fe20003f05270 */
[----:B------:R-:W-:Y:S01]  /*5b00*/  @!P1 IMAD.HI.U32 R2, R43, R9, RZ ;  /* 0x000000092b029227 */ /* 0x000fe200078e00ff */
[----:B------:R-:W-:Y:S01]  /*5b10*/  R2UR UR42, R14 ;  /* 0x000000000e2a72ca */ /* 0x000fe200000e0000 */
[----:B------:R-:W-:Y:S01]  /*5b20*/  BSSY.RECONVERGENT B6, `(.L_x_104) ;  /* 0x0000031000067945 */ /* 0x000fe20003800200 */
[----:B------:R-:W-:Y:S01]  /*5b30*/  R2UR UR41, R15 ;  /* 0x000000000f2972ca */ /* 0x000fe200000e0000 */
[C---:B------:R-:W-:Y:S01]  /*5b40*/  @!P1 IMAD.HI.U32 R0, R44.reuse, R10, RZ ;  /* 0x0000000a2c009227 */ /* 0x040fe200078e00ff */
[----:B------:R-:W-:Y:S02]  /*5b50*/  @!P1 SHF.R.U32.HI R2, RZ, R12, R2 ;  /* 0x0000000cff029219 */ /* 0x000fe40000011602 */
[----:B------:R-:W-:Y:S01]  /*5b60*/  @!P1 ISETP.NE.AND P2, PT, R7, 0x1, PT ;  /* 0x000000010700980c */ /* 0x000fe20003f45270 */
[----:B------:R-:W-:Y:S01]  /*5b70*/  VIADD R109, R109, 0x1 ;  /* 0x000000016d6d7836 */ /* 0x000fe20000000000 */
[----:B------:R-:W-:Y:S02]  /*5b80*/  @!P1 SEL R2, R43, R2, !P0 ;  /* 0x000000022b029207 */ /* 0x000fe40004000000 */
[----:B------:R-:W-:Y:S02]  /*5b90*/  @!P1 SHF.R.U32.HI R0, RZ, R11, R0 ;  /* 0x0000000bff009219 */ /* 0x000fe40000011600 */
[----:B------:R-:W-:Y:S01]  /*5ba0*/  LOP3.LUT P0, RZ, R97, 0x1b0, RZ, 0xc0, !PT ;  /* 0x000001b061ff7812 */ /* 0x000fe2000780c0ff */
[----:B------:R-:W-:Y:S01]  /*5bb0*/  USHF.L.U32 UR42, UR42, 0x6, URZ ;  /* 0x000000062a2a7899 */ /* 0x000fe200080006ff */
[----:B------:R-:W-:Y:S01]  /*5bc0*/  @!P1 SEL R3, R44, R0, !P2 ;  /* 0x000000002c039207 */ /* 0x000fe20005000000 */
[----:B------:R-:W-:Y:S01]  /*5bd0*/  USHF.L.U32 UR41, UR41, 0x8, URZ ;  /* 0x0000000829297899 */ /* 0x000fe200080006ff */
[----:B------:R-:W-:Y:S03]  /*5be0*/  @P4 SHF.R.U32.HI R98, RZ, 0x10, R17 ;  /* 0x00000010ff624819 */ /* 0x000fe60000011611 */
[----:B------:R-:W-:Y:S02]  /*5bf0*/  @!P1 IMAD.IADD R0, R2, 0x1, -R3 ;  /* 0x0000000102009824 */ /* 0x000fe400078e0a03 */
[----:B------:R-:W-:Y:S02]  /*5c00*/  @!P1 IMAD.IADD R2, R3, 0x1, -R2 ;  /* 0x0000000103029824 */ /* 0x000fe400078e0a02 */
[----:B------:R-:W-:Y:S02]  /*5c10*/  @!P1 IMAD R44, R0, R7, R44 ;  /* 0x00000007002c9224 */ /* 0x000fe400078e022c */
[----:B------:R-:W-:Y:S01]  /*5c20*/  @!P1 IMAD R43, R2, R8, R43 ;  /* 0x00000008022b9224 */ /* 0x000fe200078e022b */
[----:B------:R-:W-:Y:S06]  /*5c30*/  @!P0 BRA `(.L_x_105) ;  /* 0x00000000007c8947 */ /* 0x000fec0003800000 */
[----:B------:R-:W1:Y:S01]  /*5c40*/  LDCU.64 UR8, c[0x4][0x80] ;  /* 0x01001000ff0877ac */ /* 0x000e620008000a00 */
[----:B------:R-:W-:Y:S01]  /*5c50*/  MOV R2, 0x0 ;  /* 0x0000000000027802 */ /* 0x000fe20000000f00 */
[----:B------:R-:W-:Y:S02]  /*5c60*/  HFMA2 R12, -RZ, RZ, 0, 5.9604644775390625e-08 ;  /* 0x00000001ff0c7431 */ /* 0x000fe400000001ff */
[----:B------:R-:W-:Y:S01]  /*5c70*/  IMAD.MOV.U32 R8, RZ, RZ, 0x70 ;  /* 0x00000070ff087424 */ /* 0x000fe200078e00ff */
[----:B------:R2:W3:Y:S01]  /*5c80*/  LDC.64 R14, c[0x4][R2] ;  /* 0x01000000020e7b82 */ /* 0x0004e20000000a00 */
[----:B------:R-:W4:Y:S01]  /*5c90*/  LDCU.64 UR6, c[0x4][0x88] ;  /* 0x01001100ff0677ac */ /* 0x000f220008000a00 */
[----:B------:R-:W-:Y:S01]  /*5ca0*/  IMAD.MOV.U32 R13, RZ, RZ, RZ ;  /* 0x000000ffff0d7224 */ /* 0x000fe200078e00ff */
[----:B------:R-:W2:Y:S01]  /*5cb0*/  LDCU.64 UR4, c[0x4][0x8] ;  /* 0x01000100ff0477ac */ /* 0x000ea20008000a00 */
[----:B-1----:R-:W-:Y:S01]  /*5cc0*/  MOV R5, UR9 ;  /* 0x0000000900057c02 */ /* 0x002fe20008000f00 */
[----:B------:R-:W-:Y:S01]  /*5cd0*/  IMAD.U32 R4, RZ, RZ, UR8 ;  /* 0x00000008ff047e24 */ /* 0x000fe2000f8e00ff */
[----:B----4-:R-:W-:Y:S01]  /*5ce0*/  MOV R7, UR7 ;  /* 0x0000000700077c02 */ /* 0x010fe20008000f00 */
[----:B------:R-:W-:Y:S01]  /*5cf0*/  IMAD.U32 R6, RZ, RZ, UR6 ;  /* 0x00000006ff067e24 */ /* 0x000fe2000f8e00ff */
[----:B--2---:R-:W-:Y:S01]  /*5d00*/  MOV R11, UR5 ;  /* 0x00000005000b7c02 */ /* 0x004fe20008000f00 */
[----:B------:R-:W-:Y:S02]  /*5d10*/  IMAD.U32 R10, RZ, RZ, UR4 ;  /* 0x00000004ff0a7e24 */ /* 0x000fe4000f8e00ff */
[----:B------:R-:W-:Y:S07]  /*5d20*/  LEPC R20, `(.L_x_106) ;  /* 0x000000001014794e */ /* 0x000fee0000000000 */
[----:B---3-5:R-:W-:Y:S05]  /*5d30*/  CALL.ABS.NOINC R14 ;  /* 0x000000000e007343 */ /* 0x028fea0003c00000 */
.L_x_106:
[----:B------:R-:W1:Y:S01]  /*5d40*/  LDCU.64 UR8, c[0x4][0x80] ;  /* 0x01001000ff0877ac */ /* 0x000e620008000a00 */
[----:B------:R-:W2:Y:S01]  /*5d50*/  LDC.64 R2, c[0x4][R2] ;  /* 0x0100000002027b82 */ /* 0x000ea20000000a00 */
[----:B------:R-:W-:Y:S02]  /*5d60*/  HFMA2 R12, -RZ, RZ, 0, 5.9604644775390625e-08 ;  /* 0x00000001ff0c7431 */ /* 0x000fe400000001ff */
[----:B------:R-:W-:Y:S02]  /*5d70*/  IMAD.MOV.U32 R8, RZ, RZ, 0x70 ;  /* 0x00000070ff087424 */ /* 0x000fe400078e00ff */
[----:B------:R-:W-:Y:S01]  /*5d80*/  IMAD.MOV.U32 R13, RZ, RZ, RZ ;  /* 0x000000ffff0d7224 */ /* 0x000fe200078e00ff */
[----:B------:R-:W3:Y:S01]  /*5d90*/  LDCU.64 UR6, c[0x4][0x88] ;  /* 0x01001100ff0677ac */ /* 0x000ee20008000a00 */
[----:B------:R-:W4:Y:S01]  /*5da0*/  LDCU.64 UR4, c[0x4][0x8] ;  /* 0x01000100ff0477ac */ /* 0x000f220008000a00 */
[----:B-1----:R-:W-:Y:S02]  /*5db0*/  MOV R4, UR8 ;  /* 0x0000000800047c02 */ /* 0x002fe40008000f00 */
[----:B------:R-:W-:Y:S02]  /*5dc0*/  MOV R5, UR9 ;  /* 0x0000000900057c02 */ /* 0x000fe40008000f00 */
[----:B---3--:R-:W-:Y:S01]  /*5dd0*/  MOV R7, UR7 ;  /* 0x0000000700077c02 */ /* 0x008fe20008000f00 */
[----:B------:R-:W-:Y:S01]  /*5de0*/  IMAD.U32 R6, RZ, RZ, UR6 ;  /* 0x00000006ff067e24 */ /* 0x000fe2000f8e00ff */
[----:B----4-:R-:W-:Y:S01]  /*5df0*/  MOV R11, UR5 ;  /* 0x00000005000b7c02 */ /* 0x010fe20008000f00 */
[----:B------:R-:W-:Y:S02]  /*5e00*/  IMAD.U32 R10, RZ, RZ, UR4 ;  /* 0x00000004ff0a7e24 */ /* 0x000fe4000f8e00ff */
[----:B------:R-:W-:Y:S07]  /*5e10*/  LEPC R20, `(.L_x_105) ;  /* 0x000000001014794e */ /* 0x000fee0000000000 */
[----:B--2---:R-:W-:Y:S05]  /*5e20*/  CALL.ABS.NOINC R2 ;  /* 0x0000000002007343 */ /* 0x004fea0003c00000 */
.L_x_105:
[----:B------:R-:W-:Y:S05]  /*5e30*/  BSYNC.RECONVERGENT B6 ;  /* 0x0000000000067941 */ /* 0x000fea0003800200 */
.L_x_104:
[----:B------:R-:W-:Y:S01]  /*5e40*/  ISETP.NE.U32.AND P4, PT, R86, RZ, PT ;  /* 0x000000ff5600720c */ /* 0x000fe20003f85070 */
[----:B------:R-:W-:Y:S01]  /*5e50*/  UISETP.NE.AND UP2, UPT, UR50, URZ, UPT ;  /* 0x000000ff3200728c */ /* 0x000fe2000bf45270 */
[----:B------:R-:W-:Y:S01]  /*5e60*/  ISETP.NE.U32.AND P2, PT, RZ, UR38, PT ;  /* 0x00000026ff007c0c */ /* 0x000fe2000bf45070 */
[----:B------:R-:W-:Y:S01]  /*5e70*/  UISETP.NE.U32.AND UP1, UPT, UR44, URZ, UPT ;  /* 0x000000ff2c00728c */ /* 0x000fe2000bf25070 */
[----:B------:R-:W-:Y:S01]  /*5e80*/  ISETP.NE.AND.EX P4, PT, R87, RZ, PT, P4 ;  /* 0x000000ff5700720c */ /* 0x000fe20003f85340 */
[----:B------:R-:W-:Y:S01]  /*5e90*/  UPLOP3.LUT UP0, UPT, UPT, UPT, UPT, 0x40, 0x4 ;  /* 0x000000000004789c */ /* 0x000fe20003f0e870 */
[----:B------:R-:W-:Y:S01]  /*5ea0*/  ISETP.NE.AND.EX P2, PT, RZ, UR39, PT, P2 ;  /* 0x00000027ff007c0c */ /* 0x000fe2000bf45320 */
[----:B------:R-:W-:Y:S01]  /*5eb0*/  UISETP.NE.AND.EX UP1, UPT, UR45, URZ, UPT, UP1 ;  /* 0x000000ff2d00728c */ /* 0x000fe2000bf25310 */
[----:B------:R-:W-:Y:S04]  /*5ec0*/  PLOP3.LUT P1, PT, PT, PT, UP2, 0x80, 0x8 ;  /* 0x000000000008781c */ /* 0x000fe80003f2f028 */
[----:B------:R-:W-:Y:S06]  /*5ed0*/  @UP2 UPLOP3.LUT UP0, UPT, UPT, UPT, UP1, 0x80, 0x8 ;  /* 0x000000000008289c */ /* 0x000fec0003f0f010 */
[----:B------:R-:W-:Y:S01]  /*5ee0*/  PLOP3.LUT P0, PT, PT, PT, UP0, 0x80, 0x8 ;  /* 0x000000000008781c */ /* 0x000fe20003f0f008 */
[----:B------:R-:W-:Y:S01]  /*5ef0*/  @!UPT UIADD3 URZ, UPT, UPT, URZ, URZ, URZ ;  /* 0x000000fffffff290 */ /* 0x000fe2000fffe0ff */
[----:B------:R-:W-:Y:S11]  /*5f00*/  BRA.U !UP1, `(.L_x_107) ;  /* 0x0000000109387547 */ /* 0x000ff6000b800000 */
[----:B------:R-:W-:Y:S01]  /*5f10*/  UISETP.NE.U32.AND UP0, UPT, UR38, URZ, UPT ;  /* 0x000000ff2600728c */ /* 0x000fe2000bf05070 */
[----:B------:R-:W-:Y:S02]  /*5f20*/  HFMA2 R0, -RZ, RZ, 0, 5.9604644775390625e-08 ;  /* 0x00000001ff007431 */ /* 0x000fe400000001ff */
[----:B------:R-:W-:Y:S01]  /*5f30*/  IMAD.MOV.U32 R92, RZ, RZ, 0x1 ;  /* 0x00000001ff5c7424 */ /* 0x000fe200078e00ff */
[----:B------:R-:W-:Y:S06]  /*5f40*/  UISETP.NE.AND.EX UP0, UPT, UR39, URZ, UPT, UP0 ;  /* 0x000000ff2700728c */ /* 0x000fec000bf05300 */
[----:B------:R-:W-:Y:S05]  /*5f50*/  PLOP3.LUT P3, PT, PT, PT, UP0, 0x80, 0x8 ;  /* 0x000000000008781c */ /* 0x000fea0003f6f008 */
[----:B------:R-:W1:Y:S01]  /*5f60*/  @UP0 LDCU.64 UR6, c[0x0][0x888] ;  /* 0x00011100ff0607ac */ /* 0x000e620008000a00 */
[----:B------:R-:W-:Y:S07]  /*5f70*/  @UP0 UIMAD UR4, UR36, UR44, URZ ;  /* 0x0000002c240402a4 */ /* 0x000fee000f8e02ff */
[----:B------:R-:W-:Y:S01]  /*5f80*/  @!P3 PRMT R92, R0, 0x7610, R92 ;  /* 0x00007610005cb816 */ /* 0x000fe2000000005c */
[----:B-1----:R-:W-:Y:S03]  /*5f90*/  @UP0 UIMAD.WIDE UR6, UR4, 0x4, UR6 ;  /* 0x00000004040608a5 */ /* 0x002fe6000f8e0206 */
[----:B------:R-:W1:Y:S03]  /*5fa0*/  @!UP0 LDCU UR4, c[0x0][0x880] ;  /* 0x00011000ff0487ac */ /* 0x000e660008000800 */
[----:B------:R-:W-:Y:S01]  /*5fb0*/  IMAD.U32 R2, RZ, RZ, UR6 ;  /* 0x00000006ff027e24 */ /* 0x000fe2000f8e00ff */
[----:B------:R-:W-:Y:S05]  /*5fc0*/  MOV R3, UR7 ;  /* 0x0000000700037c02 */ /* 0x000fea0008000f00 */
[----:B-----5:R2:W5:Y:S02]  /*5fd0*/  @P3 LDG.E R49, desc[UR46][R2.64] ;  /* 0x0000002e02313981 */ /* 0x020564000c1e1900 */
[----:B-12---:R-:W-:Y:S02]  /*5fe0*/  @!P3 IMAD.U32 R49, RZ, RZ, UR4 ;  /* 0x00000004ff31be24 */ /* 0x006fe4000f8e00ff */
.L_x_107:
[----:B------:R-:W-:Y:S05]  /*5ff0*/  @!P4 BRA `(.L_x_108) ;  /* 0x000000000020c947 */ /* 0x000fea0003800000 */
[----:B------:R-:W-:Y:S04]  /*6000*/  ISETP.NE.U32.AND P3, PT, R84, RZ, PT ;  /* 0x000000ff5400720c */ /* 0x000fe80003f65070 */
[----:B------:R-:W-:Y:S11]  /*6010*/  ISETP.NE.AND.EX P3, PT, R85, RZ, PT, P3 ;  /* 0x000000ff5500720c */ /* 0x000ff60003f65330 */
[----:B------:R-:W-:Y:S02]  /*6020*/  @!UPT UIADD3 URZ, UPT, UPT, URZ, URZ, URZ ;  /* 0x000000fffffff290 */ /* 0x000fe4000fffe0ff */
[----:B------:R-:W1:Y:S01]  /*6030*/  @P3 LDC.64 R2, c[0x0][0x8a8] ;  /* 0x00022a00ff023b82 */ /* 0x000e620000000a00 */
[----:B------:R-:W-:Y:S04]  /*6040*/  @P3 IMAD R0, R86, UR36, RZ ;  /* 0x0000002456003c24 */ /* 0x000fe8000f8e02ff */
[----:B-1----:R-:W-:Y:S05]  /*6050*/  @P3 IMAD.WIDE R2, R0, 0x4, R2 ;  /* 0x0000000400023825 */ /* 0x002fea00078e0202 */
[----:B-----5:R1:W5:Y:S02]  /*6060*/  @P3 LDG.E R47, desc[UR46][R2.64] ;  /* 0x0000002e022f3981 */ /* 0x020364000c1e1900 */
[----:B-1----:R-:W2:Y:S02]  /*6070*/  @!P3 LDC R47, c[0x0][0x8a0] ;  /* 0x00022800ff2fbb82 */ /* 0x002ea40000000800 */
.L_x_108:
[----:B-----5:R-:W-:Y:S01]  /*6080*/  FSETP.NEU.AND P3, PT, R49, RZ, PT ;  /* 0x000000ff3100720b */ /* 0x020fe20003f6d000 */
[----:B------:R-:W-:Y:S01]  /*6090*/  BSSY B1, `(.L_x_109) ;  /* 0x0000039000017945 */ /* 0x000fe20003800000 */
[----:B------:R-:W-:Y:S01]  /*60a0*/  SEL R3, RZ, 0xffffffff, P2 ;  /* 0xffffffffff037807 */ /* 0x000fe20001000000 */
[----:B------:R-:W-:Y:S01]  /*60b0*/  IMAD.MOV.U32 R61, RZ, RZ, 0x1 ;  /* 0x00000001ff3d7424 */ /* 0x000fe200078e00ff */
[----:B------:R-:W-:Y:S01]  /*60c0*/  @P1 LOP3.LUT P2, RZ, R92, 0xff, RZ, 0xc0, !PT ;  /* 0x000000ff5cff1812 */ /* 0x000fe2000784c0ff */
[----:B------:R-:W-:Y:S01]  /*60d0*/  IMAD R48, R45, 0x80, R46 ;  /* 0x000000802d307824 */ /* 0x000fe200078e022e */
[----:B------:R-:W-:Y:S01]  /*60e0*/  @P1 SEL R0, RZ, 0xffffffff, P3 ;  /* 0xffffffffff001807 */ /* 0x000fe20001800000 */
[----:B------:R-:W-:Y:S01]  /*60f0*/  IMAD R110, R105, -0x10, R103 ;  /* 0xfffffff0696e7824 */ /* 0x000fe200078e0267 */
[----:B------:R-:W-:Y:S01]  /*6100*/  LOP3.LUT R101, R101, 0x1, RZ, 0x3c, !PT ;  /* 0x0000000165657812 */ /* 0x000fe200078e3cff */
[----:B------:R-:W-:Y:S01]  /*6110*/  IMAD.MOV.U32 R60, RZ, RZ, RZ ;  /* 0x000000ffff3c7224 */ /* 0x000fe200078e00ff */
[----:B------:R-:W-:Y:S02]  /*6120*/  @P0 SEL R0, R3, R0, !P2 ;  /* 0x0000000003000207 */ /* 0x000fe40005000000 */
[----:B------:R-:W-:Y:S02]  /*6130*/  CS2R R82, SRZ ;  /* 0x0000000000527805 */ /* 0x000fe4000001ff00 */
[----:B------:R-:W-:Y:S02]  /*6140*/  LEA R112, R45, UR48, 0x3 ;  /* 0x000000302d707c11 */ /* 0x000fe4000f8e18ff */
[----:B------:R-:W-:Y:S02]  /*6150*/  CS2R R80, SRZ ;  /* 0x0000000000507805 */ /* 0x000fe4000001ff00 */
[----:B------:R-:W-:Y:S02]  /*6160*/  @P1 LOP3.LUT R0, R0, 0x1, RZ, 0xc0, !PT ;  /* 0x0000000100001812 */ /* 0x000fe400078ec0ff */
[----:B------:R-:W-:Y:S02]  /*6170*/  CS2R R74, SRZ ;  /* 0x00000000004a7805 */ /* 0x000fe4000001ff00 */
[----:B------:R-:W-:Y:S02]  /*6180*/  PLOP3.LUT P2, PT, PT, PT, UP1, 0x80, 0x8 ;  /* 0x000000000008781c */ /* 0x000fe40003f4f018 */
[----:B------:R-:W-:Y:S02]  /*6190*/  CS2R R72, SRZ ;  /* 0x0000000000487805 */ /* 0x000fe4000001ff00 */
[----:B------:R-:W-:Y:S02]  /*61a0*/  ISETP.NE.U32.OR P5, PT, R0, 0x1, !P1 ;  /* 0x000000010000780c */ /* 0x000fe40004fa5470 */
[----:B------:R-:W-:Y:S02]  /*61b0*/  CS2R R66, SRZ ;  /* 0x0000000000427805 */ /* 0x000fe4000001ff00 */
[----:B------:R-:W-:Y:S02]  /*61c0*/  LOP3.LUT P4, R108, R92, 0xff, RZ, 0xc0, !PT ;  /* 0x000000ff5c6c7812 */ /* 0x000fe4000788c0ff */
[----:B------:R-:W-:Y:S02]  /*61d0*/  CS2R R64, SRZ ;  /* 0x0000000000407805 */ /* 0x000fe4000001ff00 */
[----:B------:R-:W-:Y:S02]  /*61e0*/  SEL R2, RZ, 0xffffffff, P3 ;  /* 0xffffffffff027807 */ /* 0x000fe40001800000 */
[----:B------:R-:W-:Y:S02]  /*61f0*/  CS2R R58, SRZ ;  /* 0x00000000003a7805 */ /* 0x000fe4000001ff00 */
[----:B------:R-:W-:Y:S02]  /*6200*/  P2R R111, PR, RZ, 0x20 ;  /* 0x00000020ff6f7803 */ /* 0x000fe40000000000 */
[----:B------:R-:W-:Y:S02]  /*6210*/  CS2R R56, SRZ ;  /* 0x0000000000387805 */ /* 0x000fe4000001ff00 */
[----:B------:R-:W-:Y:S02]  /*6220*/  @P2 SEL R2, R3, R2, !P4 ;  /* 0x0000000203022207 */ /* 0x000fe40006000000 */
[----:B------:R-:W-:Y:S02]  /*6230*/  @P5 SHF.L.U32 R0, R101, 0x1f, RZ ;  /* 0x0000001f65005819 */ /* 0x000fe400000006ff */
[----:B------:R-:W-:Y:S02]  /*6240*/  LOP3.LUT R2, R2, 0x1, RZ, 0xc0, !PT ;  /* 0x0000000102027812 */ /* 0x000fe400078ec0ff */
[----:B------:R1:W3:Y:S02]  /*6250*/  @P5 SYNCS.PHASECHK.TRANS64.TRYWAIT P1, [UR48+0x50], R0 ;  /* 0x00005000ff0055a7 */ /* 0x0002e40008021130 */
[----:B------:R-:W-:Y:S04]  /*6260*/  ISETP.NE.U32.AND P2, PT, R2, 0x1, PT ;  /* 0x000000010200780c */ /* 0x000fe80003f45070 */
[----:B------:R-:W-:Y:S02]  /*6270*/  P2R R62, PR, RZ, 0x4 ;  /* 0x00000004ff3e7803 */ /* 0x000fe40000000000 */
[----:B-1----:R-:W-:Y:S04]  /*6280*/  SHF.L.U32 R0, R100, 0x1f, RZ ;  /* 0x0000001f64007819 */ /* 0x002fe800000006ff */
[----:B------:R1:W4:Y:S01]  /*6290*/  SYNCS.PHASECHK.TRANS64.TRYWAIT P0, [R112+URZ+0xc0], R0 ;  /* 0x0000c000700075a7 */ /* 0x00032200080011ff */
[----:B---3--:R-:W-:Y:S01]  /*62a0*/  @P5 SEL R61, RZ, 0x1, !P1 ;  /* 0x00000001ff3d5807 */ /* 0x008fe20004800000 */
[----:B-1----:R-:W-:Y:S06]  /*62b0*/  @!P5 BRA `(.L_x_110) ;  /* 0x000000000058d947 */ /* 0x002fec0003800000 */
[----:B------:R-:W-:Y:S01]  /*62c0*/  IMAD.MOV.U32 R83, RZ, RZ, RZ ;  /* 0x000000ffff537224 */ /* 0x000fe200078e00ff */
[----:B------:R-:W-:Y:S01]  /*62d0*/  ISETP.NE.AND P1, PT, R61, RZ, PT ;  /* 0x000000ff3d00720c */ /* 0x000fe20003f25270 */
[----:B------:R-:W-:Y:S01]  /*62e0*/  BSSY B0, `(.L_x_111) ;  /* 0x000000c000007945 */ /* 0x000fe20003800000 */
[----:B------:R-:W-:Y:S02]  /*62f0*/  CS2R R58, SRZ ;  /* 0x00000000003a7805 */ /* 0x000fe4000001ff00 */
[----:B------:R-:W-:Y:S02]  /*6300*/  CS2R R56, SRZ ;  /* 0x0000000000387805 */ /* 0x000fe4000001ff00 */
[----:B------:R-:W-:Y:S02]  /*6310*/  CS2R R66, SRZ ;  /* 0x0000000000427805 */ /* 0x000fe4000001ff00 */
[----:B------:R-:W-:Y:S02]  /*6320*/  CS2R R64, SRZ ;  /* 0x0000000000407805 */ /* 0x000fe4000001ff00 */
[----:B------:R-:W-:Y:S02]  /*6330*/  CS2R R74, SRZ ;  /* 0x00000000004a7805 */ /* 0x000fe4000001ff00 */
[----:B------:R-:W-:Y:S02]  /*6340*/  CS2R R72, SRZ ;  /* 0x0000000000487805 */ /* 0x000fe4000001ff00 */
[----:B------:R-:W-:Y:S01]  /*6350*/  CS2R R80, SRZ ;  /* 0x0000000000507805 */ /* 0x000fe2000001ff00 */
[----:B------:R-:W-:Y:S06]  /*6360*/  @P1 BRA `(.L_x_112) ;  /* 0x00000000000c1947 */ /* 0x000fec0003800000 */
[----:B------:R-:W-:Y:S04]  /*6370*/  SHF.L.U32 R3, R101, 0x1f, RZ ;  /* 0x0000001f65037819 */ /* 0x000fe800000006ff */
[----:B------:R-:W1:Y:S02]  /*6380*/  SYNCS.PHASECHK.TRANS64.TRYWAIT P1, [UR48+0x50], R3 ;  /* 0x00005003ff0075a7 */ /* 0x000e640008021130 */
[----:B-1----:R-:W-:Y:S05]  /*6390*/  @!P1 BRA `(.L_x_113) ;  /* 0x0000004000149947 */ /* 0x002fea0003800000 */
.L_x_112:
[----:B------:R-:W-:Y:S05]  /*63a0*/  BSYNC B0 ;  /* 0x0000000000007941 */ /* 0x000fea0003800000 */
.L_x_111:
[----:B------:R-:W-:Y:S01]  /*63b0*/  ISETP.NE.AND P1, PT, R62, RZ, PT ;  /* 0x000000ff3e00720c */ /* 0x000fe20003f25270 */
[----:B------:R-:W-:Y:S11]  /*63c0*/  HFMA2 R60, -RZ, RZ, 0, 5.9604644775390625e-08 ;  /* 0x00000001ff3c7431 */ /* 0x000ff600000001ff */
[----:B------:R-:W-:Y:S01]  /*63d0*/  @!UPT UIADD3 URZ, UPT, UPT, URZ, URZ, URZ ;  /* 0x000000fffffff290 */ /* 0x000fe2000fffe0ff */
[----:B------:R3:W1:Y:S04]  /*63e0*/  @P1 LDS.128 R56, [R104] ;  /* 0x0000000068381984 */ /* 0x0006680000000c00 */
[----:B------:R3:W1:Y:S04]  /*63f0*/  @P1 LDS.128 R64, [R103+0x10] ;  /* 0x0000100067401984 */ /* 0x0006680000000c00 */
[----:B------:R3:W1:Y:S04]  /*6400*/  @P1 LDS.128 R72, [R102+0x20] ;  /* 0x0000200066481984 */ /* 0x0006680000000c00 */
[----:B------:R3:W1:Y:S02]  /*6410*/  @P1 LDS.128 R80, [R110+0x30] ;  /* 0x000030006e501984 */ /* 0x0006640000000c00 */
.L_x_110:
[----:B------:R-:W-:Y:S05]  /*6420*/  BSYNC B1 ;  /* 0x0000000000017941 */ /* 0x000fea0003800000 */
.L_x_109:
[----:B-1----:R-:W-:Y:S04]  /*6430*/  SHF.R.U32.HI R2, RZ, 0x15, R48 ;  /* 0x00000015ff027819 */ /* 0x002fe80000011630 */
[----:B------:R-:W-:Y:S01]  /*6440*/  LOP3.LUT P1, RZ, R2, 0x3, R96, 0x48, !PT ;  /* 0x0000000302ff7812 */ /* 0x000fe20007824860 */
[----:B------:R-:W-:Y:S01]  /*6450*/  @!UPT UIADD3 URZ, UPT, UPT, URZ, URZ, URZ ;  /* 0x000000fffffff290 */ /* 0x000fe2000fffe0ff */
[----:B----4-:R-:W-:Y:S11]  /*6460*/  @P0 BRA `(.L_x_114) ;  /* 0x0000000000080947 */ /* 0x010ff60003800000 */
[----:B------:R-:W1:Y:S02]  /*6470*/  SYNCS.PHASECHK.TRANS64.TRYWAIT P0, [R112+URZ+0xc0], R0 ;  /* 0x0000c000700075a7 */ /* 0x000e6400080011ff */
[----:B-1----:R-:W-:Y:S05]  /*6480*/  @!P0 BRA `(.L_x_115) ;  /* 0x0000003c00f08947 */ /* 0x002fea0003800000 */
.L_x_114:
[----:B------:R-:W-:Y:S05]  /*6490*/  @!P1 BRA `(.L_x_116) ;  /* 0x0000000000409947 */ /* 0x000fea0003800000 */
[----:B------:R-:W4:Y:S01]  /*64a0*/  LDCU.64 UR8, c[0x4][0x70] ;  /* 0x01000e00ff0877ac */ /* 0x000f220008000a00 */
[----:B------:R-:W-:Y:S01]  /*64b0*/  MOV R3, 0x0 ;  /* 0x0000000000037802 */ /* 0x000fe20000000f00 */
[----:B------:R-:W-:Y:S02]  /*64c0*/  HFMA2 R12, -RZ, RZ, 0, 5.9604644775390625e-08 ;  /* 0x00000001ff0c7431 */ /* 0x000fe400000001ff */
[----:B------:R-:W-:Y:S02]  /*64d0*/  IMAD.MOV.U32 R8, RZ, RZ, 0x192 ;  /* 0x00000192ff087424 */ /* 0x000fe400078e00ff */
[----:B------:R-:W-:Y:S01]  /*64e0*/  IMAD.MOV.U32 R13, RZ, RZ, RZ ;  /* 0x000000ffff0d7224 */ /* 0x000fe200078e00ff */
[----:B------:R-:W5:Y:S01]  /*64f0*/  LDCU.64 UR6, c[0x4][0x78] ;  /* 0x01000f00ff0677ac */ /* 0x000f620008000a00 */
[----:B------:R-:W1:Y:S01]  /*6500*/  LDC.64 R2, c[0x4][R3] ;  /* 0x0100000003027b82 */ /* 0x000e620000000a00 */
[----:B------:R-:W2:Y:S01]  /*6510*/  LDCU.64 UR4, c[0x4][0x10] ;  /* 0x01000200ff0477ac */ /* 0x000ea20008000a00 */
[----:B----4-:R-:W-:Y:S01]  /*6520*/  MOV R5, UR9 ;  /* 0x0000000900057c02 */ /* 0x010fe20008000f00 */
[----:B------:R-:W-:Y:S01]  /*6530*/  IMAD.U32 R4, RZ, RZ, UR8 ;  /* 0x00000008ff047e24 */ /* 0x000fe2000f8e00ff */
[----:B-----5:R-:W-:Y:S01]  /*6540*/  MOV R7, UR7 ;  /* 0x0000000700077c02 */ /* 0x020fe20008000f00 */
[----:B------:R-:W-:Y:S01]  /*6550*/  IMAD.U32 R6, RZ, RZ, UR6 ;  /* 0x00000006ff067e24 */ /* 0x000fe2000f8e00ff */
[----:B--2---:R-:W-:Y:S01]  /*6560*/  MOV R11, UR5 ;  /* 0x00000005000b7c02 */ /* 0x004fe20008000f00 */
[----:B------:R-:W-:Y:S02]  /*6570*/  IMAD.U32 R10, RZ, RZ, UR4 ;  /* 0x00000004ff0a7e24 */ /* 0x000fe4000f8e00ff */
[----:B------:R-:W-:Y:S07]  /*6580*/  LEPC R20, `(.L_x_116) ;  /* 0x000000001014794e */ /* 0x000fee0000000000 */
[----:B-1-3--:R-:W-:Y:S05]  /*6590*/  CALL.ABS.NOINC R2 ;  /* 0x0000000002007343 */ /* 0x00afea0003c00000 */
.L_x_116:
[----:B------:R-:W-:Y:S01]  /*65a0*/  SHF.L.U32 R50, R56, 0x10, RZ ;  /* 0x0000001038327819 */ /* 0x000fe200000006ff */
[----:B------:R-:W-:Y:S05]  /*65b0*/  WARPSYNC.ALL ;  /* 0x0000000000007948 */ /* 0x000fea0003800000 */
[----:B------:R-:W-:Y:S01]  /*65c0*/  R2UR UR4, R48 ;  /* 0x00000000300472ca */ /* 0x000fe200000e0000 */
[----:B------:R-:W-:Y:S01]  /*65d0*/  BSSY.RECONVERGENT B0, `(.L_x_117) ;  /* 0x000008c000007945 */ /* 0x000fe20003800200 */
[----:B------:R-:W-:Y:S02]  /*65e0*/  LOP3.LUT R51, R56, 0xffff0000, RZ, 0xc0, !PT ;  /* 0xffff000038337812 */ /* 0x000fe400078ec0ff */
[----:B------:R-:W-:Y:S02]  /*65f0*/  SHF.L.U32 R52, R57, 0x10, RZ ;  /* 0x0000001039347819 */ /* 0x000fe400000006ff */
[----:B------:R-:W-:Y:S07]  /*6600*/  ISETP.NE.AND P0, PT, R106, RZ, PT ;  /* 0x000000ff6a00720c */ /* 0x000fee0003f05270 */
[----:B------:R-:W1:Y:S02]  /*6610*/  LDTM.x32 R4, tmem[UR4] ;  /* 0x00000004000479ee */ /* 0x000e6400082c0000 */
[C---:B-12---:R-:W-:Y:S01]  /*6620*/  FMUL R0, R47.reuse, R4 ;  /* 0x000000042f007220 */ /* 0x046fe20000400000 */
[C---:B------:R-:W-:Y:S01]  /*6630*/  FMUL R2, R47.reuse, R5 ;  /* 0x000000052f027220 */ /* 0x040fe20000400000 */
[C---:B------:R-:W-:Y:S01]  /*6640*/  FMUL R4, R47.reuse, R8 ;  /* 0x000000082f047220 */ /* 0x040fe20000400000 */
[C---:B------:R-:W-:Y:S01]  /*6650*/  FMUL R3, R47.reuse, R6 ;  /* 0x000000062f037220 */ /* 0x040fe20000400000 */
[C---:B------:R-:W-:Y:S01]  /*6660*/  FMUL R5, R47.reuse, R9 ;  /* 0x000000092f057220 */ /* 0x040fe20000400000 */
[C---:B------:R-:W-:Y:S01]  /*6670*/  FMUL R8, R47.reuse, R12 ;  /* 0x0000000c2f087220 */ /* 0x040fe20000400000 */
[C---:B------:R-:W-:Y:S01]  /*6680*/  FMUL R6, R47.reuse, R10 ;  /* 0x0000000a2f067220 */ /* 0x040fe20000400000 */
[C---:B------:R-:W-:Y:S01]  /*6690*/  FMUL R9, R47.reuse, R13 ;  /* 0x0000000d2f097220 */ /* 0x040fe20000400000 */
[----:B------:R-:W-:Y:S01]  /*66a0*/  FMUL R12, R47, R16 ;  /* 0x000000102f0c7220 */ /* 0x000fe20000400000 */
[----:B------:R-:W-:Y:S01]  /*66b0*/  FFMA R0, R49, R50, R0 ;  /* 0x0000003231007223 */ /* 0x000fe20000000000 */
[C---:B------:R-:W-:Y:S01]  /*66c0*/  FMUL R10, R47.reuse, R14 ;  /* 0x0000000e2f0a7220 */ /* 0x040fe20000400000 */
[C---:B------:R-:W-:Y:S01]  /*66d0*/  FMUL R13, R47.reuse, R17 ;  /* 0x000000112f0d7220 */ /* 0x040fe20000400000 */
[----:B------:R-:W-:Y:S01]  /*66e0*/  FMUL R16, R47, R20 ;  /* 0x000000142f107220 */ /* 0x000fe20000400000 */
[----:B------:R-:W-:Y:S01]  /*66f0*/  FFMA R2, R49, R51, R2 ;  /* 0x0000003331027223 */ /* 0x000fe20000000002 */
[C---:B------:R-:W-:Y:S01]  /*6700*/  FMUL R14, R47.reuse, R18 ;  /* 0x000000122f0e7220 */ /* 0x040fe20000400000 */
        /* <DEDUP_REMOVED lines=8> */
[----:B------:R-:W-:Y:S01]  /*6790*/  LOP3.LUT R32, R57, 0xffff0000, RZ, 0xc0, !PT ;  /* 0xffff000039207812 */ /* 0x000fe200078ec0ff */
[C---:B------:R-:W-:Y:S01]  /*67a0*/  FMUL R26, R47.reuse, R30 ;  /* 0x0000001e2f1a7220 */ /* 0x040fe20000400000 */
[----:B------:R-:W-:Y:S01]  /*67b0*/  FMUL R29, R47, R33 ;  /* 0x000000212f1d7220 */ /* 0x000fe20000400000 */
[----:B------:R-:W-:Y:S01]  /*67c0*/  SHF.L.U32 R33, R58, 0x10, RZ ;  /* 0x000000103a217819 */ /* 0x000fe200000006ff */
[----:B------:R-:W-:Y:S01]  /*67d0*/  FFMA R3, R49, R52, R3 ;  /* 0x0000003431037223 */ /* 0x000fe20000000003 */
[----:B------:R-:W-:Y:S01]  /*67e0*/  F2FP.BF16.F32.PACK_AB R52, R2, R0 ;  /* 0x000000000234723e */ /* 0x000fe200000010ff */
[----:B------:R-:W-:Y:S01]  /*67f0*/  FMUL R7, R47, R7 ;  /* 0x000000072f077220 */ /* 0x000fe20000400000 */
[----:B------:R-:W-:Y:S01]  /*6800*/  SHF.L.U32 R0, R59, 0x10, RZ ;  /* 0x000000103b007819 */ /* 0x000fe200000006ff */
[----:B------:R-:W-:Y:S01]  /*6810*/  FMUL R30, R47, R34 ;  /* 0x000000222f1e7220 */ /* 0x000fe20000400000 */
[----:B------:R-:W-:Y:S01]  /*6820*/  LOP3.LUT R34, R58, 0xffff0000, RZ, 0xc0, !PT ;  /* 0xffff00003a227812 */ /* 0x000fe200078ec0ff */
[----:B------:R-:W-:Y:S01]  /*6830*/  FFMA R7, R49, R32, R7 ;  /* 0x0000002031077223 */ /* 0x000fe20000000007 */
[----:B------:R-:W-:Y:S01]  /*6840*/  LOP3.LUT R2, R59, 0xffff0000, RZ, 0xc0, !PT ;  /* 0xffff00003b027812 */ /* 0x000fe200078ec0ff */
[----:B------:R-:W-:Y:S01]  /*6850*/  FFMA R4, R49, R33, R4 ;  /* 0x0000002131047223 */ /* 0x000fe20000000004 */
[----:B------:R-:W-:Y:S01]  /*6860*/  FMUL R11, R47, R11 ;  /* 0x0000000b2f0b7220 */ /* 0x000fe20000400000 */
[----:B------:R-:W-:Y:S01]  /*6870*/  FFMA R5, R49, R34, R5 ;  /* 0x0000002231057223 */ /* 0x000fe20000000005 */
[----:B------:R-:W-:Y:S01]  /*6880*/  F2FP.BF16.F32.PACK_AB R53, R7, R3 ;  /* 0x000000030735723e */ /* 0x000fe200000010ff */
[C---:B------:R-:W-:Y:S01]  /*6890*/  FFMA R6, R49.reuse, R0, R6 ;  /* 0x0000000031067223 */ /* 0x040fe20000000006 */
[C---:B------:R-:W-:Y:S01]  /*68a0*/  SHF.L.U32 R0, R64.reuse, 0x10, RZ ;  /* 0x0000001040007819 */ /* 0x040fe200000006ff */
[----:B------:R-:W-:Y:S01]  /*68b0*/  FFMA R11, R49, R2, R11 ;  /* 0x00000002310b7223 */ /* 0x000fe2000000000b */
[----:B------:R-:W-:Y:S01]  /*68c0*/  LOP3.LUT R2, R64, 0xffff0000, RZ, 0xc0, !PT ;  /* 0xffff000040027812 */ /* 0x000fe200078ec0ff */
[----:B------:R-:W-:Y:S01]  /*68d0*/  FMUL R15, R47, R15 ;  /* 0x0000000f2f0f7220 */ /* 0x000fe20000400000 */
[----:B------:R-:W-:Y:S01]  /*68e0*/  SHF.L.U32 R3, R65, 0x10, RZ ;  /* 0x0000001041037819 */ /* 0x000fe200000006ff */
[----:B------:R-:W-:Y:S01]  /*68f0*/  FFMA R8, R49, R0, R8 ;  /* 0x0000000031087223 */ /* 0x000fe20000000008 */
[----:B------:R-:W-:Y:S01]  /*6900*/  LOP3.LUT R0, R65, 0xffff0000, RZ, 0xc0, !PT ;  /* 0xffff000041007812 */ /* 0x000fe200078ec0ff */
[C---:B------:R-:W-:Y:S01]  /*6910*/  FFMA R9, R49.reuse, R2, R9 ;  /* 0x0000000231097223 */ /* 0x040fe20000000009 */
[C---:B------:R-:W-:Y:S01]  /*6920*/  SHF.L.U32 R2, R66.reuse, 0x10, RZ ;  /* 0x0000001042027819 */ /* 0x040fe200000006ff */
[----:B------:R-:W-:Y:S01]  /*6930*/  FFMA R10, R49, R3, R10 ;  /* 0x00000003310a7223 */ /* 0x000fe2000000000a */
[----:B------:R-:W-:Y:S01]  /*6940*/  SHF.L.U32 R3, R67, 0x10, RZ ;  /* 0x0000001043037819 */ /* 0x000fe200000006ff */
[C---:B------:R-:W-:Y:S01]  /*6950*/  FFMA R15, R49.reuse, R0, R15 ;  /* 0x00000000310f7223 */ /* 0x040fe2000000000f */
[----:B------:R-:W-:Y:S01]  /*6960*/  LOP3.LUT R0, R66, 0xffff0000, RZ, 0xc0, !PT ;  /* 0xffff000042007812 */ /* 0x000fe200078ec0ff */
[----:B------:R-:W-:Y:S01]  /*6970*/  FFMA R12, R49, R2, R12 ;  /* 0x00000002310c7223 */ /* 0x000fe2000000000c */
[C---:B------:R-:W-:Y:S01]  /*6980*/  SHF.L.U32 R2, R72.reuse, 0x10, RZ ;  /* 0x0000001048027819 */ /* 0x040fe200000006ff */
[----:B------:R-:W-:Y:S01]  /*6990*/  FMUL R19, R47, R19 ;  /* 0x000000132f137220 */ /* 0x000fe20000400000 */
[----:B------:R-:W-:Y:S01]  /*69a0*/  F2FP.BF16.F32.PACK_AB R54, R5, R4 ;  /* 0x000000040536723e */ /* 0x000fe200000010ff */
[----:B------:R-:W-:Y:S01]  /*69b0*/  FFMA R13, R49, R0, R13 ;  /* 0x00000000310d7223 */ /* 0x000fe2000000000d */
[----:B------:R-:W-:Y:S01]  /*69c0*/  LOP3.LUT R0, R67, 0xffff0000, RZ, 0xc0, !PT ;  /* 0xffff000043007812 */ /* 0x000fe200078ec0ff */
[----:B------:R-:W-:Y:S01]  /*69d0*/  FFMA R14, R49, R3, R14 ;  /* 0x00000003310e7223 */ /* 0x000fe2000000000e */
[----:B------:R-:W-:Y:S01]  /*69e0*/  LOP3.LUT R3, R72, 0xffff0000, RZ, 0xc0, !PT ;  /* 0xffff000048037812 */ /* 0x000fe200078ec0ff */
[----:B------:R-:W-:Y:S01]  /*69f0*/  FMUL R23, R47, R23 ;  /* 0x000000172f177220 */ /* 0x000fe20000400000 */
[----:B------:R-:W-:Y:S01]  /*6a00*/  F2FP.BF16.F32.PACK_AB R55, R11, R6 ;  /* 0x000000060b37723e */ /* 0x000fe200000010ff */
[----:B------:R-:W-:Y:S01]  /*6a10*/  FFMA R19, R49, R0, R19 ;  /* 0x0000000031137223 */ /* 0x000fe20000000013 */
[----:B------:R-:W-:Y:S01]  /*6a20*/  SHF.L.U32 R0, R73, 0x10, RZ ;  /* 0x0000001049007819 */ /* 0x000fe200000006ff */
[----:B------:R-:W-:Y:S01]  /*6a30*/  FFMA R16, R49, R2, R16 ;  /* 0x0000000231107223 */ /* 0x000fe20000000010 */
[----:B------:R-:W-:Y:S01]  /*6a40*/  LOP3.LUT R2, R73, 0xffff0000, RZ, 0xc0, !PT ;  /* 0xffff000049027812 */ /* 0x000fe200078ec0ff */
[----:B------:R-:W-:Y:S01]  /*6a50*/  FFMA R17, R49, R3, R17 ;  /* 0x0000000331117223 */ /* 0x000fe20000000011 */
[----:B------:R-:W-:Y:S01]  /*6a60*/  SHF.L.U32 R3, R75, 0x10, RZ ;  /* 0x000000104b037819 */ /* 0x000fe200000006ff */
[----:B------:R-:W-:Y:S01]  /*6a70*/  FFMA R18, R49, R0, R18 ;  /* 0x0000000031127223 */ /* 0x000fe20000000012 */
[C---:B------:R-:W-:Y:S01]  /*6a80*/  SHF.L.U32 R0, R74.reuse, 0x10, RZ ;  /* 0x000000104a007819 */ /* 0x040fe200000006ff */
[----:B------:R1:W-:Y:S01]  /*6a90*/  STS.128 [R104], R52 ;  /* 0x0000003468007388 */ /* 0x0003e20000000c00 */
[----:B------:R-:W-:Y:S01]  /*6aa0*/  F2FP.BF16.F32.PACK_AB R8, R9, R8 ;  /* 0x000000080908723e */ /* 0x000fe200000010ff */
[C---:B------:R-:W-:Y:S01]  /*6ab0*/  FFMA R23, R49.reuse, R2, R23 ;  /* 0x0000000231177223 */ /* 0x040fe20000000017 */
[----:B------:R-:W-:Y:S01]  /*6ac0*/  LOP3.LUT R2, R74, 0xffff0000, RZ, 0xc0, !PT ;  /* 0xffff00004a027812 */ /* 0x000fe200078ec0ff */
[----:B------:R-:W-:Y:S01]  /*6ad0*/  FFMA R20, R49, R0, R20 ;  /* 0x0000000031147223 */ /* 0x000fe20000000014 */
[----:B------:R-:W-:Y:S01]  /*6ae0*/  LOP3.LUT R0, R75, 0xffff0000, RZ, 0xc0, !PT ;  /* 0xffff00004b007812 */ /* 0x000fe200078ec0ff */
[----:B------:R-:W-:Y:S01]  /*6af0*/  FMUL R27, R47, R27 ;  /* 0x0000001b2f1b7220 */ /* 0x000fe20000400000 */
[----:B------:R-:W-:Y:S01]  /*6b00*/  F2FP.BF16.F32.PACK_AB R9, R15, R10 ;  /* 0x0000000a0f09723e */ /* 0x000fe200000010ff */
[C---:B------:R-:W-:Y:S01]  /*6b10*/  FFMA R21, R49.reuse, R2, R21 ;  /* 0x0000000231157223 */ /* 0x040fe20000000015 */
[C---:B------:R-:W-:Y:S01]  /*6b20*/  FFMA R22, R49.reuse, R3, R22 ;  /* 0x0000000331167223 */ /* 0x040fe20000000016 */
[----:B------:R-:W-:Y:S01]  /*6b30*/  FFMA R27, R49, R0, R27 ;  /* 0x00000000311b7223 */ /* 0x000fe2000000001b */
[C---:B------:R-:W-:Y:S01]  /*6b40*/  SHF.L.U32 R2, R80.reuse, 0x10, RZ ;  /* 0x0000001050027819 */ /* 0x040fe200000006ff */
[C---:B------:R-:W-:Y:S01]  /*6b50*/  FMUL R31, R47.reuse, R31 ;  /* 0x0000001f2f1f7220 */ /* 0x040fe20000400000 */
[----:B------:R-:W-:Y:S01]  /*6b60*/  LOP3.LUT R0, R80, 0xffff0000, RZ, 0xc0, !PT ;  /* 0xffff000050007812 */ /* 0x000fe200078ec0ff */
[----:B------:R-:W-:Y:S01]  /*6b70*/  FMUL R35, R47, R35 ;  /* 0x000000232f237220 */ /* 0x000fe20000400000 */
[----:B------:R-:W-:Y:S01]  /*6b80*/  SHF.L.U32 R3, R81, 0x10, RZ ;  /* 0x0000001051037819 */ /* 0x000fe200000006ff */
[----:B------:R-:W-:Y:S01]  /*6b90*/  FFMA R24, R49, R2, R24 ;  /* 0x0000000231187223 */ /* 0x000fe20000000018 */
[----:B------:R-:W-:Y:S01]  /*6ba0*/  F2FP.BF16.F32.PACK_AB R10, R13, R12 ;  /* 0x0000000c0d0a723e */ /* 0x000fe200000010ff */
[----:B------:R-:W-:Y:S01]  /*6bb0*/  FFMA R25, R49, R0, R25 ;  /* 0x0000000031197223 */ /* 0x000fe20000000019 */
[----:B------:R-:W-:Y:S01]  /*6bc0*/  F2FP.BF16.F32.PACK_AB R11, R19, R14 ;  /* 0x0000000e130b723e */ /* 0x000fe200000010ff */
[----:B------:R-:W-:Y:S01]  /*6bd0*/  FFMA R26, R49, R3, R26 ;  /* 0x00000003311a7223 */ /* 0x000fe2000000001a */
[----:B------:R-:W-:Y:S02]  /*6be0*/  LOP3.LUT R0, R81, 0xffff0000, RZ, 0xc0, !PT ;  /* 0xffff000051007812 */ /* 0x000fe400078ec0ff */
[C---:B------:R-:W-:Y:S01]  /*6bf0*/  SHF.L.U32 R2, R82.reuse, 0x10, RZ ;  /* 0x0000001052027819 */ /* 0x040fe200000006ff */
[----:B------:R1:W-:Y:S01]  /*6c00*/  STS.128 [R103+0x10], R8 ;  /* 0x0000100867007388 */ /* 0x0003e20000000c00 */
[----:B------:R-:W-:Y:S01]  /*6c10*/  LOP3.LUT R3, R82, 0xffff0000, RZ, 0xc0, !PT ;  /* 0xffff000052037812 */ /* 0x000fe200078ec0ff */
[----:B------:R-:W-:Y:S01]  /*6c20*/  FFMA R31, R49, R0, R31 ;  /* 0x00000000311f7223 */ /* 0x000fe2000000001f */
[----:B------:R-:W-:Y:S01]  /*6c30*/  SHF.L.U32 R4, R83, 0x10, RZ ;  /* 0x0000001053047819 */ /* 0x000fe200000006ff */
[----:B------:R-:W-:Y:S01]  /*6c40*/  FFMA R28, R49, R2, R28 ;  /* 0x00000002311c7223 */ /* 0x000fe2000000001c */
[----:B------:R-:W-:Y:S01]  /*6c50*/  F2FP.BF16.F32.PACK_AB R16, R17, R16 ;  /* 0x000000101110723e */ /* 0x000fe200000010ff */
[----:B------:R-:W-:Y:S01]  /*6c60*/  FFMA R29, R49, R3, R29 ;  /* 0x00000003311d7223 */ /* 0x000fe2000000001d */
[----:B------:R-:W-:Y:S01]  /*6c70*/  LOP3.LUT R5, R83, 0xffff0000, RZ, 0xc0, !PT ;  /* 0xffff000053057812 */ /* 0x000fe200078ec0ff */
[----:B------:R-:W-:Y:S01]  /*6c80*/  FFMA R30, R49, R4, R30 ;  /* 0x00000004311e7223 */ /* 0x000fe2000000001e */
[----:B------:R-:W-:Y:S02]  /*6c90*/  F2FP.BF16.F32.PACK_AB R17, R23, R18 ;  /* 0x000000121711723e */ /* 0x000fe400000010ff */
[----:B------:R-:W-:Y:S01]  /*6ca0*/  F2FP.BF16.F32.PACK_AB R18, R21, R20 ;  /* 0x000000141512723e */ /* 0x000fe200000010ff */
[----:B------:R-:W-:Y:S01]  /*6cb0*/  FFMA R35, R49, R5, R35 ;  /* 0x0000000531237223 */ /* 0x000fe20000000023 */
[----:B------:R-:W-:Y:S02]  /*6cc0*/  F2FP.BF16.F32.PACK_AB R19, R27, R22 ;  /* 0x000000161b13723e */ /* 0x000fe400000010ff */
[----:B------:R-:W-:Y:S02]  /*6cd0*/  F2FP.BF16.F32.PACK_AB R24, R25, R24 ;  /* 0x000000181918723e */ /* 0x000fe400000010ff */
[----:B------:R-:W-:Y:S01]  /*6ce0*/  F2FP.BF16.F32.PACK_AB R25, R31, R26 ;  /* 0x0000001a1f19723e */ /* 0x000fe200000010ff */
[----:B------:R1:W-:Y:S01]  /*6cf0*/  STS.128 [R102+0x20], R16 ;  /* 0x0000201066007388 */ /* 0x0003e20000000c00 */
[----:B------:R-:W-:Y:S02]  /*6d00*/  F2FP.BF16.F32.PACK_AB R26, R29, R28 ;  /* 0x0000001c1d1a723e */ /* 0x000fe400000010ff */
[----:B------:R-:W-:Y:S05]  /*6d10*/  F2FP.BF16.F32.PACK_AB R27, R35, R30 ;  /* 0x0000001e231b723e */ /* 0x000fea00000010ff */
[----:B------:R1:W-:Y:S01]  /*6d20*/  STS.128 [R110+0x30], R24 ;  /* 0x000030186e007388 */ /* 0x0003e20000000c00 */
[----:B------:R-:W-:Y:S01]  /*6d30*/  @!PT LDS RZ, [RZ] ;  /* 0x00000000fffff984 */ /* 0x000fe20000000800 */
[----:B------:R-:W-:Y:S01]  /*6d40*/  @!PT LDS RZ, [RZ] ;  /* 0x00000000fffff984 */ /* 0x000fe20000000800 */
[----:B------:R-:W-:Y:S01]  /*6d50*/  @!PT LDS RZ, [RZ] ;  /* 0x00000000fffff984 */ /* 0x000fe20000000800 */
[----:B------:R-:W-:Y:S01]  /*6d60*/  @!PT LDS RZ, [RZ] ;  /* 0x00000000fffff984 */ /* 0x000fe20000000800 */
[----:B------:R2:W-:Y:S07]  /*6d70*/  MEMBAR.ALL.CTA ;  /* 0x0000000000007992 */ /* 0x0005ee0000008000 */
[----:B--2---:R-:W2:Y:S02]  /*6d80*/  FENCE.VIEW.ASYNC.S ;  /* 0x00000000000073c6 */ /* 0x004ea40000000000 */
[----:B--2---:R-:W-:Y:S06]  /*6d90*/  BAR.SYNC.DEFER_BLOCKING 0x1, 0x80 ;  /* 0x0042000000007b1d */ /* 0x004fec0000010000 */
[----:B------:R-:W-:Y:S05]  /*6da0*/  @P0 BRA `(.L_x_118) ;  /* 0x0000000000380947 */ /* 0x000fea0003800000 */
[----:B------:R-:W-:Y:S02]  /*6db0*/  UIADD3 UR4, UPT, UPT, UR48, 0x200, URZ ;  /* 0x0000020030047890 */ /* 0x000fe4000fffe0ff */
[----:B------:R-:W-:Y:S01]  /*6dc0*/  UIADD3 UR8, UP0, UPT, UR52, 0x680, URZ ;  /* 0x0000068034087890 */ /* 0x000fe2000ff1e0ff */
[----:B------:R-:W-:Y:S01]  /*6dd0*/  UMOV UR43, UR36 ;  /* 0x00000024002b7c82 */ /* 0x000fe20008000000 */
[----:B------:R-:W-:Y:S02]  /*6de0*/  UIADD3 UR5, UPT, UPT, UR41, 0x80, URZ ;  /* 0x0000008029057890 */ /* 0x000fe4000fffe0ff */
[----:B------:R-:W-:Y:S01]  /*6df0*/  MOV R97, UR4 ;  /* 0x0000000400617c02 */ /* 0x000fe20008000f00 */
[----:B------:R-:W-:Y:S02]  /*6e00*/  UIADD3.X UR9, UPT, UPT, URZ, UR53, URZ, UP0, !UPT ;  /* 0x00000035ff097290 */ /* 0x000fe400087fe4ff */
[----:B------:R-:W-:Y:S01]  /*6e10*/  UIADD3 UR4, UPT, UPT, UR48, 0x1200, URZ ;  /* 0x0000120030047890 */ /* 0x000fe2000fffe0ff */
[----:B------:R-:W-:Y:S01]  /*6e20*/  R2UR UR40, R97 ;  /* 0x00000000612872ca */ /* 0x000fe200000e0000 */
[----:B------:R-:W-:Y:S01]  /*6e30*/  UMOV UR6, UR42 ;  /* 0x0000002a00067c82 */ /* 0x000fe20008000000 */
[----:B------:R-:W-:Y:S11]  /*6e40*/  UMOV UR7, UR36 ;  /* 0x0000002400077c82 */ /* 0x000ff60008000000 */
[----:B------:R2:W-:Y:S01]  /*6e50*/  UTMASTG.3D [UR40], [UR8] ;  /* 0x00000028080073b5 */ /* 0x0005e20008010000 */
[----:B------:R2:W-:Y:S01]  /*6e60*/  UTMASTG.3D [UR4], [UR8] ;  /* 0x00000004080073b5 */ /* 0x0005e20008010000 */
[----:B------:R0:W-:Y:S01]  /*6e70*/  UTMACMDFLUSH ;  /* 0x00000000000079b7 */ /* 0x0001e20000000000 */
[----:B--2---:R-:W-:Y:S04]  /*6e80*/  DEPBAR.LE SB0, 0x1 ;  /* 0x000080400000791a */ /* 0x004fe80000000000 */
.L_x_118:
[----:B------:R-:W-:Y:S05]  /*6e90*/  BSYNC.RECONVERGENT B0 ;  /* 0x0000000000007941 */ /* 0x000fea0003800200 */
.L_x_117:
[----:B------:R-:W-:Y:S01]  /*6ea0*/  BAR.SYNC.DEFER_BLOCKING 0x1, 0x80 ;  /* 0x0042000000007b1d */ /* 0x000fe20000010000 */
[----:B------:R-:W-:Y:S01]  /*6eb0*/  ISETP.NE.AND P1, PT, R111, RZ, PT ;  /* 0x000000ff6f00720c */ /* 0x000fe20003f25270 */
[----:B------:R-:W-:Y:S01]  /*6ec0*/  UISETP.NE.AND UP0, UPT, UR49, URZ, UPT ;  /* 0x000000ff3100728c */ /* 0x000fe2000bf05270 */
[----:B------:R-:W-:Y:S11]  /*6ed0*/  LEA R2, R60, UR48, 0x3 ;  /* 0x000000303c027c11 */ /* 0x000ff6000f8e18ff */
[----:B------:R-:W-:Y:S01]  /*6ee0*/  @P1 SHF.L.U32 R3, R101, 0x1f, RZ ;  /* 0x0000001f65031819 */ /* 0x000fe200000006ff */
[----:B------:R-:W-:Y:S06]  /*6ef0*/  BRA.U !UP0, `(.L_x_119) ;  /* 0x0000000108247547 */ /* 0x000fec000b800000 */
[----:B------:R-:W-:Y:S01]  /*6f00*/  IMAD.U32 R4, RZ, RZ, UR51 ;  /* 0x00000033ff047e24 */ /* 0x000fe2000f8e00ff */
[----:B------:R-:W-:Y:S01]  /*6f10*/  MOV R0, UR37 ;  /* 0x0000002500007c02 */ /* 0x000fe20008000f00 */
[----:B------:R-:W-:Y:S03]  /*6f20*/  UIADD3 UR51, UPT, UPT, UR51, 0x1, URZ ;  /* 0x0000000133337890 */ /* 0x000fe6000fffe0ff */
[----:B------:R-:W-:Y:S01]  /*6f30*/  @P1 LEA R4, R4, UR48, 0x3 ;  /* 0x0000003004041c11 */ /* 0x000fe2000f8e18ff */
[----:B------:R-:W-:Y:S04]  /*6f40*/  UISETP.NE.AND UP0, UPT, UR51, 0x4, UPT ;  /* 0x000000043300788c */ /* 0x000fe8000bf05270 */
[----:B------:R-:W-:Y:S01]  /*6f50*/  @P1 VIADD R4, R4, 0x70 ;  /* 0x0000007004041836 */ /* 0x000fe20000000000 */
[----:B------:R-:W-:Y:S04]  /*6f60*/  USEL UR51, UR51, URZ, UP0 ;  /* 0x000000ff33337287 */ /* 0x000fe80008000000 */
[----:B------:R-:W-:Y:S04]  /*6f70*/  @P1 PRMT R0, R0, 0x654, R4 ;  /* 0x0000065400001816 */ /* 0x000fe80000000004 */
[----:B------:R2:W-:Y:S04]  /*6f80*/  @P1 SYNCS.ARRIVE.TRANS64.RED.A1T0 RZ, [R0+URZ], RZ ;  /* 0x000000ff00ff19a7 */ /* 0x0005e800081004ff */
.L_x_119:
[----:B------:R-:W4:Y:S01]  /*6f90*/  @P1 SYNCS.PHASECHK.TRANS64.TRYWAIT P0, [R2+URZ+0x50], R3 ;  /* 0x00005003020015a7 */ /* 0x000f2200080011ff */
[----:B------:R-:W-:Y:S01]  /*6fa0*/  BSSY B1, `(.L_x_120) ;  /* 0x0000016000017945 */ /* 0x000fe20003800000 */
[----:B----4-:R-:W-:Y:S03]  /*6fb0*/  @P1 SEL R61, RZ, 0x1, !P0 ;  /* 0x00000001ff3d1807 */ /* 0x010fe60004000000 */
[----:B------:R-:W-:Y:S05]  /*6fc0*/  @!P1 BRA `(.L_x_121) ;  /* 0x00000000004c9947 */ /* 0x000fea0003800000 */
[----:B------:R-:W-:Y:S01]  /*6fd0*/  ISETP.NE.AND P0, PT, R61, RZ, PT ;  /* 0x000000ff3d00720c */ /* 0x000fe20003f05270 */
[----:B------:R-:W-:Y:S01]  /*6fe0*/  BSSY B0, `(.L_x_122) ;  /* 0x000000b000007945 */ /* 0x000fe20003800000 */
[----:B------:R-:W-:Y:S11]  /*6ff0*/  ISETP.NE.AND P1, PT, R62, RZ, PT ;  /* 0x000000ff3e00720c */ /* 0x000ff60003f25270 */
[----:B------:R-:W-:Y:S02]  /*7000*/  @!UPT UIADD3 URZ, UPT, UPT, URZ, URZ, URZ ;  /* 0x000000fffffff290 */ /* 0x000fe4000fffe0ff */
[C---:B------:R-:W-:Y:S01]  /*7010*/  @P1 IMAD R6, R60.reuse, 0x2000, R104 ;  /* 0x000020003c061824 */ /* 0x040fe200078e0268 */
[C---:B------:R-:W-:Y:S01]  /*7020*/  @P1 LEA R4, R60.reuse, R102, 0xd ;  /* 0x000000663c041211 */ /* 0x040fe200078e68ff */
[C---:B------:R-:W-:Y:S02]  /*7030*/  @P1 IMAD R5, R60.reuse, 0x2000, R103 ;  /* 0x000020003c051824 */ /* 0x040fe400078e0267 */
[----:B------:R-:W-:Y:S01]  /*7040*/  @P1 IMAD R3, R60, 0x2000, R110 ;  /* 0x000020003c031824 */ /* 0x000fe200078e026e */
[----:B------:R-:W-:Y:S06]  /*7050*/  @P0 BRA `(.L_x_123) ;  /* 0x00000000000c0947 */ /* 0x000fec0003800000 */
[----:B--2---:R-:W-:Y:S04]  /*7060*/  SHF.L.U32 R0, R101, 0x1f, RZ ;  /* 0x0000001f65007819 */ /* 0x004fe800000006ff */
[----:B------:R-:W2:Y:S02]  /*7070*/  SYNCS.PHASECHK.TRANS64.TRYWAIT P0, [R2+URZ+0x50], R0 ;  /* 0x00005000020075a7 */ /* 0x000ea400080011ff */
[----:B--2---:R-:W-:Y:S05]  /*7080*/  @!P0 BRA `(.L_x_124) ;  /* 0x0000003400048947 */ /* 0x004fea0003800000 */
.L_x_123:
[----:B------:R-:W-:Y:S05]  /*7090*/  BSYNC B0 ;  /* 0x0000000000007941 */ /* 0x000fea0003800000 */
.L_x_122:
[----:B------:R-:W-:Y:S02]  /*70a0*/  ISETP.NE.AND P0, PT, R62, RZ, PT ;  /* 0x000000ff3e00720c */ /* 0x000fe40003f05270 */
[----:B------:R-:W-:Y:S11]  /*70b0*/  IADD3 R60, PT, PT, R60, 0x1, RZ ;  /* 0x000000013c3c7810 */ /* 0x000ff60007ffe0ff */
[----:B------:R4:W1:Y:S04]  /*70c0*/  @P0 LDS.128 R56, [R6] ;  /* 0x0000000006380984 */ /* 0x0008680000000c00 */
[----:B------:R4:W1:Y:S04]  /*70d0*/  @P0 LDS.128 R64, [R5+0x10] ;  /* 0x0000100005400984 */ /* 0x0008680000000c00 */
[----:B------:R4:W1:Y:S04]  /*70e0*/  @P0 LDS.128 R72, [R4+0x20] ;  /* 0x0000200004480984 */ /* 0x0008680000000c00 */
[----:B------:R4:W1:Y:S02]  /*70f0*/  @P0 LDS.128 R80, [R3+0x30] ;  /* 0x0000300003500984 */ /* 0x0008640000000c00 */
.L_x_121:
[----:B------:R-:W-:Y:S05]  /*7100*/  BSYNC B1 ;  /* 0x0000000000017941 */ /* 0x000fea0003800000 */
.L_x_120:
[----:B--2---:R-:W-:Y:S05]  /*7110*/  VIADD R0, R48, 0x20 ;  /* 0x0000002030007836 */ /* 0x004fea0000000000 */
[----:B------:R-:W-:Y:S04]  /*7120*/  SHF.R.U32.HI R0, RZ, 0x15, R0 ;  /* 0x00000015ff007819 */ /* 0x000fe80000011600 */
[----:B------:R-:W-:Y:S11]  /*7130*/  LOP3.LUT P0, RZ, R0, 0x3, R96, 0x48, !PT ;  /* 0x0000000300ff7812 */ /* 0x000ff60007804860 */
[----:B------:R-:W-:Y:S02]  /*7140*/  @!UPT UIADD3 URZ, UPT, UPT, URZ, URZ, URZ ;  /* 0x000000fffffff290 */ /* 0x000fe4000fffe0ff */
[----:B------:R-:W-:Y:S05]  /*7150*/  @!P0 BRA `(.L_x_125) ;  /* 0x0000000000408947 */ /* 0x000fea0003800000 */
[----:B------:R-:W2:Y:S01]  /*7160*/  LDCU.64 UR8, c[0x4][0x70] ;  /* 0x01000e00ff0877ac */ /* 0x000ea20008000a00 */
[----:B----4-:R-:W-:Y:S01]  /*7170*/  MOV R3, 0x0 ;  /* 0x0000000000037802 */ /* 0x010fe20000000f00 */
[----:B------:R-:W-:Y:S02]  /*7180*/  HFMA2 R12, -RZ, RZ, 0, 5.9604644775390625e-08 ;  /* 0x00000001ff0c7431 */ /* 0x000fe400000001ff */
[----:B-1----:R-:W-:Y:S02]  /*7190*/  IMAD.MOV.U32 R8, RZ, RZ, 0x192 ;  /* 0x00000192ff087424 */ /* 0x002fe400078e00ff */
[----:B------:R-:W-:Y:S01]  /*71a0*/  IMAD.MOV.U32 R13, RZ, RZ, RZ ;  /* 0x000000ffff0d7224 */ /* 0x000fe200078e00ff */
[----:B------:R-:W1:Y:S01]  /*71b0*/  LDCU.64 UR6, c[0x4][0x78] ;  /* 0x01000f00ff0677ac */ /* 0x000e620008000a00 */
[----:B------:R-:W4:Y:S01]  /*71c0*/  LDC.64 R2, c[0x4][R3] ;  /* 0x0100000003027b82 */ /* 0x000f220000000a00 */
[----:B------:R-:W5:Y:S01]  /*71d0*/  LDCU.64 UR4, c[0x4][0x10] ;  /* 0x01000200ff0477ac */ /* 0x000f620008000a00 */
[----:B--2---:R-:W-:Y:S01]  /*71e0*/  MOV R5, UR9 ;  /* 0x0000000900057c02 */ /* 0x004fe20008000f00 */
[----:B------:R-:W-:Y:S01]  /*71f0*/  IMAD.U32 R4, RZ, RZ, UR8 ;  /* 0x00000008ff047e24 */ /* 0x000fe2000f8e00ff */
[----:B-1----:R-:W-:Y:S01]  /*7200*/  MOV R7, UR7 ;  /* 0x0000000700077c02 */ /* 0x002fe20008000f00 */
[----:B------:R-:W-:Y:S01]  /*7210*/  IMAD.U32 R6, RZ, RZ, UR6 ;  /* 0x00000006ff067e24 */ /* 0x000fe2000f8e00ff */
[----:B-----5:R-:W-:Y:S01]  /*7220*/  MOV R11, UR5 ;  /* 0x00000005000b7c02 */ /* 0x020fe20008000f00 */
[----:B------:R-:W-:Y:S02]  /*7230*/  IMAD.U32 R10, RZ, RZ, UR4 ;  /* 0x00000004ff0a7e24 */ /* 0x000fe4000f8e00ff */
[----:B------:R-:W-:Y:S07]  /*7240*/  LEPC R20, `(.L_x_125) ;  /* 0x000000001014794e */ /* 0x000fee0000000000 */
[----:B---34-:R-:W-:Y:S05]  /*7250*/  CALL.ABS.NOINC R2 ;  /* 0x0000000002007343 */ /* 0x018fea0003c00000 */
.L_x_125:
[----:B------:R-:W-:Y:S01]  /*7260*/  ISETP.NE.AND P6, PT, R111, RZ, PT ;  /* 0x000000ff6f00720c */ /* 0x000fe20003fc5270 */
[----:B------:R-:W-:Y:S05]  /*7270*/  WARPSYNC.ALL ;  /* 0x0000000000007948 */ /* 0x000fea0003800000 */
[----:B------:R-:W-:Y:S01]  /*7280*/  R2UR UR4, R48 ;  /* 0x00000000300472ca */ /* 0x000fe200000e0000 */
[----:B------:R-:W-:Y:S01]  /*7290*/  BSSY.RECONVERGENT B0, `(.L_x_126) ;  /* 0x0000094000007945 */ /* 0x000fe20003800200 */
[----:B------:R-:W-:Y:S02]  /*72a0*/  MOV R50, UR51 ;  /* 0x0000003300327c02 */ /* 0x000fe40008000f00 */
[----:B-1--4-:R-:W-:Y:S02]  /*72b0*/  SHF.L.U32 R3, R56, 0x10, RZ ;  /* 0x0000001038037819 */ /* 0x012fe400000006ff */
[----:B------:R-:W-:Y:S02]  /*72c0*/  MOV R63, UR37 ;  /* 0x00000025003f7c02 */ /* 0x000fe40008000f00 */
[----:B------:R-:W-:Y:S02]  /*72d0*/  @P6 LEA R50, R50, UR48, 0x3 ;  /* 0x0000003032326c11 */ /* 0x000fe4000f8e18ff */
[----:B------:R-:W-:Y:S02]  /*72e0*/  LOP3.LUT R51, R57, 0xffff0000, RZ, 0xc0, !PT ;  /* 0xffff000039337812 */ /* 0x000fe400078ec0ff */
[----:B------:R-:W-:Y:S01]  /*72f0*/  @P6 IADD3 R50, PT, PT, R50, 0x70, RZ ;  /* 0x0000007032326810 */ /* 0x000fe20007ffe0ff */
[----:B------:R-:W1:Y:S01]  /*7300*/  LDTM.x32 R4, tmem[UR4+0x20] ;  /* 0x00002004000479ee */ /* 0x000e6200082c0000 */
[----:B------:R-:W-:Y:S02]  /*7310*/  ISETP.NE.AND P0, PT, R106, RZ, PT ;  /* 0x000000ff6a00720c */ /* 0x000fe40003f05270 */
[----:B------:R-:W-:Y:S02]  /*7320*/  @P6 PRMT R63, R63, 0x654, R50 ;  /* 0x000006543f3f6816 */ /* 0x000fe40000000032 */
[----:B------:R-:W-:Y:S01]  /*7330*/  SHF.L.U32 R50, R57, 0x10, RZ ;  /* 0x0000001039327819 */ /* 0x000fe200000006ff */
[C---:B-1----:R-:W-:Y:S01]  /*7340*/  FMUL R0, R47.reuse, R4 ;  /* 0x000000042f007220 */ /* 0x042fe20000400000 */
[----:B------:R-:W-:Y:S01]  /*7350*/  LOP3.LUT R4, R56, 0xffff0000, RZ, 0xc0, !PT ;  /* 0xffff000038047812 */ /* 0x000fe200078ec0ff */
[C---:B------:R-:W-:Y:S01]  /*7360*/  FMUL R2, R47.reuse, R5 ;  /* 0x000000052f027220 */ /* 0x040fe20000400000 */
[----:B------:R-:W-:Y:S01]  /*7370*/  FMUL R7, R47, R7 ;  /* 0x000000072f077220 */ /* 0x000fe20000400000 */
[----:B------:R-:W-:Y:S01]  /*7380*/  FFMA R0, R49, R3, R0 ;  /* 0x0000000331007223 */ /* 0x000fe20000000000 */
[----:B------:R-:W-:Y:S01]  /*7390*/  FMUL R3, R47, R6 ;  /* 0x000000062f037220 */ /* 0x000fe20000400000 */
[----:B------:R-:W-:Y:S01]  /*73a0*/  FFMA R2, R49, R4, R2 ;  /* 0x0000000431027223 */ /* 0x000fe20000000002 */
[C---:B------:R-:W-:Y:S01]  /*73b0*/  FMUL R4, R47.reuse, R8 ;  /* 0x000000082f047220 */ /* 0x040fe20000400000 */
[C---:B------:R-:W-:Y:S01]  /*73c0*/  FMUL R8, R47.reuse, R12 ;  /* 0x0000000c2f087220 */ /* 0x040fe20000400000 */
[C---:B------:R-:W-:Y:S01]  /*73d0*/  FMUL R12, R47.reuse, R16 ;  /* 0x000000102f0c7220 */ /* 0x040fe20000400000 */
[C---:B------:R-:W-:Y:S01]  /*73e0*/  FMUL R16, R47.reuse, R20 ;  /* 0x000000142f107220 */ /* 0x040fe20000400000 */
[----:B------:R-:W-:Y:S01]  /*73f0*/  F2FP.BF16.F32.PACK_AB R52, R2, R0 ;  /* 0x000000000234723e */ /* 0x000fe200000010ff */
[C---:B------:R-:W-:Y:S01]  /*7400*/  FMUL R20, R47.reuse, R24 ;  /* 0x000000182f147220 */ /* 0x040fe20000400000 */
[C---:B------:R-:W-:Y:S01]  /*7410*/  LOP3.LUT R0, R58.reuse, 0xffff0000, RZ, 0xc0, !PT ;  /* 0xffff00003a007812 */ /* 0x040fe200078ec0ff */
[----:B------:R-:W-:Y:S01]  /*7420*/  FMUL R24, R47, R28 ;  /* 0x0000001c2f187220 */ /* 0x000fe20000400000 */
[----:B------:R-:W-:Y:S01]  /*7430*/  SHF.L.U32 R2, R59, 0x10, RZ ;  /* 0x000000103b027819 */ /* 0x000fe200000006ff */
[C---:B------:R-:W-:Y:S01]  /*7440*/  FMUL R28, R47.reuse, R32 ;  /* 0x000000202f1c7220 */ /* 0x040fe20000400000 */
[----:B------:R-:W-:Y:S01]  /*7450*/  SHF.L.U32 R32, R58, 0x10, RZ ;  /* 0x000000103a207819 */ /* 0x000fe200000006ff */
[----:B------:R-:W-:Y:S01]  /*7460*/  FMUL R5, R47, R9 ;  /* 0x000000092f057220 */ /* 0x000fe20000400000 */
[C---:B------:R-:W-:Y:S01]  /*7470*/  FFMA R3, R49.reuse, R50, R3 ;  /* 0x0000003231037223 */ /* 0x040fe20000000003 */
[----:B------:R-:W-:Y:S01]  /*7480*/  FFMA R7, R49, R51, R7 ;  /* 0x0000003331077223 */ /* 0x000fe20000000007 */
[----:B------:R-:W-:Y:S01]  /*7490*/  FMUL R6, R47, R10 ;  /* 0x0000000a2f067220 */ /* 0x000fe20000400000 */
[----:B------:R-:W-:Y:S01]  /*74a0*/  FFMA R4, R49, R32, R4 ;  /* 0x0000002031047223 */ /* 0x000fe20000000004 */
[----:B------:R-:W-:Y:S01]  /*74b0*/  LOP3.LUT R32, R59, 0xffff0000, RZ, 0xc0, !PT ;  /* 0xffff00003b207812 */ /* 0x000fe200078ec0ff */
[----:B------:R-:W-:Y:S01]  /*74c0*/  FFMA R5, R49, R0, R5 ;  /* 0x0000000031057223 */ /* 0x000fe20000000005 */
[C---:B------:R-:W-:Y:S01]  /*74d0*/  SHF.L.U32 R0, R64.reuse, 0x10, RZ ;  /* 0x0000001040007819 */ /* 0x040fe200000006ff */
[----:B------:R-:W-:Y:S01]  /*74e0*/  FMUL R11, R47, R11 ;  /* 0x0000000b2f0b7220 */ /* 0x000fe20000400000 */
[----:B------:R-:W-:Y:S01]  /*74f0*/  F2FP.BF16.F32.PACK_AB R53, R7, R3 ;  /* 0x000000030735723e */ /* 0x000fe200000010ff */
[C---:B------:R-:W-:Y:S01]  /*7500*/  FFMA R6, R49.reuse, R2, R6 ;  /* 0x0000000231067223 */ /* 0x040fe20000000006 */
[----:B------:R-:W-:Y:S01]  /*7510*/  LOP3.LUT R2, R64, 0xffff0000, RZ, 0xc0, !PT ;  /* 0xffff000040027812 */ /* 0x000fe200078ec0ff */
[----:B------:R-:W-:Y:S01]  /*7520*/  FFMA R11, R49, R32, R11 ;  /* 0x00000020310b7223 */ /* 0x000fe2000000000b */
[----:B------:R-:W-:Y:S01]  /*7530*/  SHF.L.U32 R3, R65, 0x10, RZ ;  /* 0x0000001041037819 */ /* 0x000fe200000006ff */
[----:B------:R-:W-:Y:S01]  /*7540*/  FFMA R8, R49, R0, R8 ;  /* 0x0000000031087223 */ /* 0x000fe20000000008 */
[----:B------:R-:W-:Y:S01]  /*7550*/  LOP3.LUT R0, R65, 0xffff0000, RZ, 0xc0, !PT ;  /* 0xffff000041007812 */ /* 0x000fe200078ec0ff */
[----:B------:R-:W-:Y:S01]  /*7560*/  FMUL R9, R47, R13 ;  /* 0x0000000d2f097220 */ /* 0x000fe20000400000 */
[----:B------:R-:W-:Y:S01]  /*7570*/  F2FP.BF16.F32.PACK_AB R54, R5, R4 ;  /* 0x000000040536723e */ /* 0x000fe200000010ff */
[----:B------:R-:W-:Y:S01]  /*7580*/  FMUL R10, R47, R14 ;  /* 0x0000000e2f0a7220 */ /* 0x000fe20000400000 */
[----:B------:R-:W-:Y:S01]  /*7590*/  F2FP.BF16.F32.PACK_AB R55, R11, R6 ;  /* 0x000000060b37723e */ /* 0x000fe200000010ff */
[----:B------:R-:W-:Y:S01]  /*75a0*/  FMUL R15, R47, R15 ;  /* 0x0000000f2f0f7220 */ /* 0x000fe20000400000 */
[----:B------:R-:W-:Y:S01]  /*75b0*/  SHF.L.U32 R4, R81, 0x10, RZ ;  /* 0x0000001051047819 */ /* 0x000fe200000006ff */
[C---:B------:R-:W-:Y:S01]  /*75c0*/  FFMA R9, R49.reuse, R2, R9 ;  /* 0x0000000231097223 */ /* 0x040fe20000000009 */
[C---:B------:R-:W-:Y:S01]  /*75d0*/  SHF.L.U32 R2, R66.reuse, 0x10, RZ ;  /* 0x0000001042027819 */ /* 0x040fe200000006ff */
[C---:B------:R-:W-:Y:S01]  /*75e0*/  FFMA R10, R49.reuse, R3, R10 ;  /* 0x00000003310a7223 */ /* 0x040fe2000000000a */
[----:B------:R-:W-:Y:S01]  /*75f0*/  LOP3.LUT R3, R66, 0xffff0000, RZ, 0xc0, !PT ;  /* 0xffff000042037812 */ /* 0x000fe200078ec0ff */
[----:B------:R-:W-:Y:S01]  /*7600*/  FFMA R15, R49, R0, R15 ;  /* 0x00000000310f7223 */ /* 0x000fe2000000000f */
[----:B------:R-:W-:Y:S01]  /*7610*/  SHF.L.U32 R0, R67, 0x10, RZ ;  /* 0x0000001043007819 */ /* 0x000fe200000006ff */
[----:B------:R-:W-:Y:S01]  /*7620*/  FMUL R13, R47, R17 ;  /* 0x000000112f0d7220 */ /* 0x000fe20000400000 */
[----:B------:R-:W-:Y:S01]  /*7630*/  F2FP.BF16.F32.PACK_AB R8, R9, R8 ;  /* 0x000000080908723e */ /* 0x000fe200000010ff */
[----:B------:R-:W-:Y:S01]  /*7640*/  FMUL R14, R47, R18 ;  /* 0x000000122f0e7220 */ /* 0x000fe20000400000 */
[----:B------:R-:W-:Y:S01]  /*7650*/  F2FP.BF16.F32.PACK_AB R9, R15, R10 ;  /* 0x0000000a0f09723e */ /* 0x000fe200000010ff */
[----:B------:R-:W-:Y:S01]  /*7660*/  FFMA R12, R49, R2, R12 ;  /* 0x00000002310c7223 */ /* 0x000fe2000000000c */
[----:B------:R-:W-:Y:S01]  /*7670*/  LOP3.LUT R2, R67, 0xffff0000, RZ, 0xc0, !PT ;  /* 0xffff000043027812 */ /* 0x000fe200078ec0ff */
[----:B------:R-:W-:Y:S01]  /*7680*/  FFMA R13, R49, R3, R13 ;  /* 0x00000003310d7223 */ /* 0x000fe2000000000d */
[----:B------:R-:W-:Y:S01]  /*7690*/  SHF.L.U32 R3, R73, 0x10, RZ ;  /* 0x0000001049037819 */ /* 0x000fe200000006ff */
[----:B------:R-:W-:Y:S01]  /*76a0*/  FFMA R14, R49, R0, R14 ;  /* 0x00000000310e7223 */ /* 0x000fe2000000000e */
[C---:B------:R-:W-:Y:S01]  /*76b0*/  SHF.L.U32 R0, R72.reuse, 0x10, RZ ;  /* 0x0000001048007819 */ /* 0x040fe200000006ff */
[----:B------:R-:W-:Y:S01]  /*76c0*/  FMUL R19, R47, R19 ;  /* 0x000000132f137220 */ /* 0x000fe20000400000 */
[----:B------:R-:W-:Y:S01]  /*76d0*/  F2FP.BF16.F32.PACK_AB R10, R13, R12 ;  /* 0x0000000c0d0a723e */ /* 0x000fe200000010ff */
[----:B------:R-:W-:Y:S01]  /*76e0*/  FMUL R17, R47, R21 ;  /* 0x000000152f117220 */ /* 0x000fe20000400000 */
[----:B------:R-:W-:Y:S01]  /*76f0*/  LOP3.LUT R5, R83, 0xffff0000, RZ, 0xc0, !PT ;  /* 0xffff000053057812 */ /* 0x000fe200078ec0ff */
[C---:B------:R-:W-:Y:S01]  /*7700*/  FFMA R19, R49.reuse, R2, R19 ;  /* 0x0000000231137223 */ /* 0x040fe20000000013 */
[----:B------:R-:W-:Y:S01]  /*7710*/  LOP3.LUT R2, R72, 0xffff0000, RZ, 0xc0, !PT ;  /* 0xffff000048027812 */ /* 0x000fe200078ec0ff */
[----:B------:R1:W-:Y:S01]  /*7720*/  STS.128 [R104+0x2000], R52 ;  /* 0x0020003468007388 */ /* 0x0003e20000000c00 */
[----:B------:R-:W-:Y:S01]  /*7730*/  FFMA R16, R49, R0, R16 ;  /* 0x0000000031107223 */ /* 0x000fe20000000010 */
[----:B------:R-:W-:Y:S01]  /*7740*/  LOP3.LUT R0, R73, 0xffff0000, RZ, 0xc0, !PT ;  /* 0xffff000049007812 */ /* 0x000fe200078ec0ff */
[----:B------:R-:W-:Y:S01]  /*7750*/  FMUL R18, R47, R22 ;  /* 0x000000162f127220 */ /* 0x000fe20000400000 */
[----:B------:R-:W-:Y:S01]  /*7760*/  F2FP.BF16.F32.PACK_AB R11, R19, R14 ;  /* 0x0000000e130b723e */ /* 0x000fe200000010ff */
[----:B------:R-:W-:Y:S01]  /*7770*/  FMUL R23, R47, R23 ;  /* 0x000000172f177220 */ /* 0x000fe20000400000 */
[C---:B------:R-:W-:Y:S01]  /*7780*/  FFMA R17, R49.reuse, R2, R17 ;  /* 0x0000000231117223 */ /* 0x040fe20000000011 */
[C---:B------:R-:W-:Y:S01]  /*7790*/  SHF.L.U32 R2, R74.reuse, 0x10, RZ ;  /* 0x000000104a027819 */ /* 0x040fe200000006ff */
[----:B------:R-:W-:Y:S01]  /*77a0*/  FFMA R18, R49, R3, R18 ;  /* 0x0000000331127223 */ /* 0x000fe20000000012 */
[----:B------:R-:W-:Y:S01]  /*77b0*/  SHF.L.U32 R3, R75, 0x10, RZ ;  /* 0x000000104b037819 */ /* 0x000fe200000006ff */
[----:B------:R1:W-:Y:S01]  /*77c0*/  STS.128 [R103+0x2010], R8 ;  /* 0x0020100867007388 */ /* 0x0003e20000000c00 */
[----:B------:R-:W-:Y:S01]  /*77d0*/  F2FP.BF16.F32.PACK_AB R16, R17, R16 ;  /* 0x000000101110723e */ /* 0x000fe200000010ff */
[----:B------:R-:W-:Y:S01]  /*77e0*/  FFMA R23, R49, R0, R23 ;  /* 0x0000000031177223 */ /* 0x000fe20000000017 */
[----:B------:R-:W-:Y:S01]  /*77f0*/  LOP3.LUT R0, R74, 0xffff0000, RZ, 0xc0, !PT ;  /* 0xffff00004a007812 */ /* 0x000fe200078ec0ff */
[C---:B------:R-:W-:Y:S01]  /*7800*/  FMUL R21, R47.reuse, R25 ;  /* 0x000000192f157220 */ /* 0x040fe20000400000 */
[----:B------:R-:W-:Y:S01]  /*7810*/  FMUL R22, R47, R26 ;  /* 0x0000001a2f167220 */ /* 0x000fe20000400000 */
[C---:B------:R-:W-:Y:S01]  /*7820*/  FFMA R20, R49.reuse, R2, R20 ;  /* 0x0000000231147223 */ /* 0x040fe20000000014 */
[C---:B------:R-:W-:Y:S01]  /*7830*/  SHF.L.U32 R2, R80.reuse, 0x10, RZ ;  /* 0x0000001050027819 */ /* 0x040fe200000006ff */
[----:B------:R-:W-:Y:S01]  /*7840*/  FFMA R21, R49, R0, R21 ;  /* 0x0000000031157223 */ /* 0x000fe20000000015 */
[----:B------:R-:W-:Y:S01]  /*7850*/  LOP3.LUT R0, R75, 0xffff0000, RZ, 0xc0, !PT ;  /* 0xffff00004b007812 */ /* 0x000fe200078ec0ff */
[----:B------:R-:W-:Y:S01]  /*7860*/  FFMA R22, R49, R3, R22 ;  /* 0x0000000331167223 */ /* 0x000fe20000000016 */
[C---:B------:R-:W-:Y:S01]  /*7870*/  FMUL R27, R47.reuse, R27 ;  /* 0x0000001b2f1b7220 */ /* 0x040fe20000400000 */
[----:B------:R-:W-:Y:S01]  /*7880*/  LOP3.LUT R3, R80, 0xffff0000, RZ, 0xc0, !PT ;  /* 0xffff000050037812 */ /* 0x000fe200078ec0ff */
[C---:B------:R-:W-:Y:S01]  /*7890*/  FMUL R25, R47.reuse, R29 ;  /* 0x0000001d2f197220 */ /* 0x040fe20000400000 */
[----:B------:R-:W-:Y:S01]  /*78a0*/  FMUL R26, R47, R30 ;  /* 0x0000001e2f1a7220 */ /* 0x000fe20000400000 */
[C---:B------:R-:W-:Y:S01]  /*78b0*/  FFMA R27, R49.reuse, R0, R27 ;  /* 0x00000000311b7223 */ /* 0x040fe2000000001b */
[----:B------:R-:W-:Y:S01]  /*78c0*/  FFMA R24, R49, R2, R24 ;  /* 0x0000000231187223 */ /* 0x000fe20000000018 */
[----:B------:R-:W-:Y:S01]  /*78d0*/  LOP3.LUT R0, R81, 0xffff0000, RZ, 0xc0, !PT ;  /* 0xffff000051007812 */ /* 0x000fe200078ec0ff */
[----:B------:R-:W-:Y:S01]  /*78e0*/  FFMA R25, R49, R3, R25 ;  /* 0x0000000331197223 */ /* 0x000fe20000000019 */
[----:B------:R-:W-:Y:S01]  /*78f0*/  FMUL R31, R47, R31 ;  /* 0x0000001f2f1f7220 */ /* 0x000fe20000400000 */
[C---:B------:R-:W-:Y:S01]  /*7900*/  SHF.L.U32 R2, R82.reuse, 0x10, RZ ;  /* 0x0000001052027819 */ /* 0x040fe200000006ff */
[----:B------:R-:W-:Y:S01]  /*7910*/  FFMA R26, R49, R4, R26 ;  /* 0x00000004311a7223 */ /* 0x000fe2000000001a */
[----:B------:R-:W-:Y:S01]  /*7920*/  LOP3.LUT R3, R82, 0xffff0000, RZ, 0xc0, !PT ;  /* 0xffff000052037812 */ /* 0x000fe200078ec0ff */
[----:B------:R-:W-:Y:S01]  /*7930*/  FMUL R29, R47, R33 ;  /* 0x000000212f1d7220 */ /* 0x000fe20000400000 */
[----:B------:R-:W-:Y:S01]  /*7940*/  SHF.L.U32 R4, R83, 0x10, RZ ;  /* 0x0000001053047819 */ /* 0x000fe200000006ff */
[----:B------:R-:W-:Y:S01]  /*7950*/  FMUL R30, R47, R34 ;  /* 0x000000222f1e7220 */ /* 0x000fe20000400000 */
[----:B------:R-:W-:Y:S01]  /*7960*/  F2FP.BF16.F32.PACK_AB R17, R23, R18 ;  /* 0x000000121711723e */ /* 0x000fe200000010ff */
[----:B------:R-:W-:Y:S01]  /*7970*/  FFMA R31, R49, R0, R31 ;  /* 0x00000000311f7223 */ /* 0x000fe2000000001f */
[----:B------:R-:W-:Y:S01]  /*7980*/  FMUL R35, R47, R35 ;  /* 0x000000232f237220 */ /* 0x000fe20000400000 */
[----:B------:R-:W-:Y:S01]  /*7990*/  F2FP.BF16.F32.PACK_AB R18, R21, R20 ;  /* 0x000000141512723e */ /* 0x000fe200000010ff */
[----:B------:R-:W-:Y:S01]  /*79a0*/  FFMA R28, R49, R2, R28 ;  /* 0x00000002311c7223 */ /* 0x000fe2000000001c */
[----:B------:R-:W-:Y:S01]  /*79b0*/  F2FP.BF16.F32.PACK_AB R19, R27, R22 ;  /* 0x000000161b13723e */ /* 0x000fe200000010ff */
[C---:B------:R-:W-:Y:S01]  /*79c0*/  FFMA R29, R49.reuse, R3, R29 ;  /* 0x00000003311d7223 */ /* 0x040fe2000000001d */
[C---:B------:R-:W-:Y:S01]  /*79d0*/  FFMA R30, R49.reuse, R4, R30 ;  /* 0x00000004311e7223 */ /* 0x040fe2000000001e */
[----:B------:R-:W-:Y:S01]  /*79e0*/  FFMA R35, R49, R5, R35 ;  /* 0x0000000531237223 */ /* 0x000fe20000000023 */
[----:B------:R-:W-:Y:S01]  /*79f0*/  F2FP.BF16.F32.PACK_AB R24, R25, R24 ;  /* 0x000000181918723e */ /* 0x000fe200000010ff */
[----:B------:R1:W-:Y:S01]  /*7a00*/  STS.128 [R102+0x2020], R16 ;  /* 0x0020201066007388 */ /* 0x0003e20000000c00 */
[----:B------:R-:W-:Y:S02]  /*7a10*/  F2FP.BF16.F32.PACK_AB R25, R31, R26 ;  /* 0x0000001a1f19723e */ /* 0x000fe400000010ff */
[----:B------:R-:W-:Y:S02]  /*7a20*/  F2FP.BF16.F32.PACK_AB R26, R29, R28 ;  /* 0x0000001c1d1a723e */ /* 0x000fe400000010ff */
[----:B------:R-:W-:Y:S02]  /*7a30*/  F2FP.BF16.F32.PACK_AB R27, R35, R30 ;  /* 0x0000001e231b723e */ /* 0x000fe400000010ff */
[----:B------:R-:W-:Y:S02]  /*7a40*/  LEA R0, R60, UR48, 0x3 ;  /* 0x000000303c007c11 */ /* 0x000fe4000f8e18ff */
[----:B------:R-:W-:Y:S01]  /*7a50*/  @P6 SHF.L.U32 R2, R101, 0x1f, RZ ;  /* 0x0000001f65026819 */ /* 0x000fe200000006ff */
        /* <DEDUP_REMOVED lines=9> */
[----:B------:R-:W-:Y:S02]  /*7af0*/  UIADD3 UR12, UP0, UPT, UR52, 0x680, URZ ;  /* 0x00000680340c7890 */ /* 0x000fe4000ff1e0ff */
[----:B------:R-:W-:Y:S02]  /*7b00*/  UIADD3 UR9, UPT, UPT, UR41, 0x20, URZ ;  /* 0x0000002029097890 */ /* 0x000fe4000fffe0ff */
[----:B------:R-:W-:Y:S02]  /*7b10*/  UIADD3 UR8, UPT, UPT, UR48, 0x2200, URZ ;  /* 0x0000220030087890 */ /* 0x000fe4000fffe0ff */
[----:B------:R-:W-:Y:S01]  /*7b20*/  UIADD3.X UR13, UPT, UPT, URZ, UR53, URZ, UP0, !UPT ;  /* 0x00000035ff0d7290 */ /* 0x000fe200087fe4ff */
[----:B------:R-:W-:Y:S01]  /*7b30*/  UMOV UR10, UR42 ;  /* 0x0000002a000a7c82 */ /* 0x000fe20008000000 */
[----:B------:R-:W-:Y:S01]  /*7b40*/  UMOV UR11, UR36 ;  /* 0x00000024000b7c82 */ /* 0x000fe20008000000 */
[----:B------:R-:W-:Y:S02]  /*7b50*/  UIADD3 UR5, UPT, UPT, UR41, 0xa0, URZ ;  /* 0x000000a029057890 */ /* 0x000fe4000fffe0ff */
[----:B------:R-:W-:Y:S01]  /*7b60*/  UIADD3 UR4, UPT, UPT, UR48, 0x3200, URZ ;  /* 0x0000320030047890 */ /* 0x000fe2000fffe0ff */
[----:B------:R-:W-:Y:S03]  /*7b70*/  UMOV UR6, UR42 ;  /* 0x0000002a00067c82 */ /* 0x000fe60008000000 */
[----:B------:R2:W-:Y:S01]  /*7b80*/  UTMASTG.3D [UR8], [UR12] ;  /* 0x000000080c0073b5 */ /* 0x0005e20008010000 */
[----:B------:R-:W-:Y:S04]  /*7b90*/  UMOV UR7, UR36 ;  /* 0x0000002400077c82 */ /* 0x000fe80008000000 */
[----:B------:R2:W-:Y:S01]  /*7ba0*/  UTMASTG.3D [UR4], [UR12] ;  /* 0x000000040c0073b5 */ /* 0x0005e20008010000 */
[----:B------:R0:W-:Y:S01]  /*7bb0*/  UTMACMDFLUSH ;  /* 0x00000000000079b7 */ /* 0x0001e20000000000 */
[----:B--2---:R-:W-:Y:S04]  /*7bc0*/  DEPBAR.LE SB0, 0x1 ;  /* 0x000080400000791a */ /* 0x004fe80000000000 */
.L_x_127:
[----:B------:R-:W-:Y:S05]  /*7bd0*/  BSYNC.RECONVERGENT B0 ;  /* 0x0000000000007941 */ /* 0x000fea0003800200 */
.L_x_126:
[----:B------:R-:W-:Y:S01]  /*7be0*/  BAR.SYNC.DEFER_BLOCKING 0x1, 0x80 ;  /* 0x0042000000007b1d */ /* 0x000fe20000010000 */
[----:B------:R-:W-:Y:S04]  /*7bf0*/  UIADD3 UR40, UPT, UPT, UR51, 0x1, URZ ;  /* 0x0000000133287890 */ /* 0x000fe8000fffe0ff */
[----:B------:R-:W-:Y:S04]  /*7c00*/  UISETP.NE.AND UP0, UPT, UR40, 0x4, UPT ;  /* 0x000000042800788c */ /* 0x000fe8000bf05270 */
[----:B------:R-:W-:Y:S01]  /*7c10*/  USEL UR40, UR40, URZ, UP0 ;  /* 0x000000ff28287287 */ /* 0x000fe20008000000 */
[----:B------:R2:W-:Y:S01]  /*7c20*/  @P6 SYNCS.ARRIVE.TRANS64.RED.A1T0 RZ, [R63+URZ], RZ ;  /* 0x000000ff3fff69a7 */ /* 0x0005e200081004ff */
[----:B------:R-:W-:Y:S01]  /*7c30*/  BSSY B1, `(.L_x_128) ;  /* 0x0000017000017945 */ /* 0x000fe20003800000 */
[----:B------:R-:W4:Y:S02]  /*7c40*/  @P6 SYNCS.PHASECHK.TRANS64.TRYWAIT P0, [R0+URZ+0x50], R2 ;  /* 0x00005002000065a7 */ /* 0x000f2400080011ff */
[----:B----4-:R-:W-:Y:S01]  /*7c50*/  @P6 SEL R61, RZ, 0x1, !P0 ;  /* 0x00000001ff3d6807 */ /* 0x010fe20004000000 */
[----:B--2---:R-:W-:Y:S06]  /*7c60*/  @!P6 BRA `(.L_x_129) ;  /* 0x00000000004ce947 */ /* 0x004fec0003800000 */
        /* <DEDUP_REMOVED lines=9> */
[----:B------:R-:W-:Y:S04]  /*7d00*/  SHF.L.U32 R6, R101, 0x1f, RZ ;  /* 0x0000001f65067819 */ /* 0x000fe800000006ff */
[----:B------:R-:W2:Y:S02]  /*7d10*/  SYNCS.PHASECHK.TRANS64.TRYWAIT P0, [R0+URZ+0x50], R6 ;  /* 0x00005006000075a7 */ /* 0x000ea400080011ff */
[----:B--2---:R-:W-:Y:S05]  /*7d20*/  @!P0 BRA `(.L_x_132) ;  /* 0x0000002400f08947 */ /* 0x004fea0003800000 */
.L_x_131:
[----:B------:R-:W-:Y:S05]  /*7d30*/  BSYNC B0 ;  /* 0x0000000000007941 */ /* 0x000fea0003800000 */
.L_x_130:
[----:B------:R-:W-:Y:S02]  /*7d40*/  ISETP.NE.AND P0, PT, R62, RZ, PT ;  /* 0x000000ff3e00720c */ /* 0x000fe40003f05270 */
[----:B------:R-:W-:Y:S11]  /*7d50*/  IADD3 R60, PT, PT, R60, 0x1, RZ ;  /* 0x000000013c3c7810 */ /* 0x000ff60007ffe0ff */
[----:B------:R4:W1:Y:S04]  /*7d60*/  @P0 LDS.128 R56, [R5] ;  /* 0x0000000005380984 */ /* 0x0008680000000c00 */
[----:B------:R4:W1:Y:S04]  /*7d70*/  @P0 LDS.128 R64, [R4+0x10] ;  /* 0x0000100004400984 */ /* 0x0008680000000c00 */
[----:B------:R4:W1:Y:S04]  /*7d80*/  @P0 LDS.128 R72, [R3+0x20] ;  /* 0x0000200003480984 */ /* 0x0008680000000c00 */
[----:B------:R4:W1:Y:S02]  /*7d90*/  @P0 LDS.128 R80, [R2+0x30] ;  /* 0x0000300002500984 */ /* 0x0008640000000c00 */
.L_x_129:
[----:B------:R-:W-:Y:S05]  /*7da0*/  BSYNC B1 ;  /* 0x0000000000017941 */ /* 0x000fea0003800000 */
.L_x_128:
        /* <DEDUP_REMOVED lines=21> */
.L_x_133:
        /* <DEDUP_REMOVED lines=151> */
.L_x_135:
[----:B------:R-:W-:Y:S05]  /*8870*/  BSYNC.RECONVERGENT B0 ;  /* 0x0000000000007941 */ /* 0x000fea0003800200 */
.L_x_134:
        /* <DEDUP_REMOVED lines=21> */
.L_x_139:
[----:B------:R-:W-:Y:S05]  /*89d0*/  BSYNC B0 ;  /* 0x0000000000007941 */ /* 0x000fea0003800000 */
.L_x_138:
[----:B------:R-:W-:Y:S11]  /*89e0*/  ISETP.NE.AND P0, PT, R62, RZ, PT ;  /* 0x000000ff3e00720c */ /* 0x000ff60003f05270 */
[----:B------:R-:W-:Y:S02]  /*89f0*/  @!UPT UIADD3 URZ, UPT, UPT, URZ, URZ, URZ ;  /* 0x000000fffffff290 */ /* 0x000fe4000fffe0ff */
[----:B------:R4:W1:Y:S04]  /*8a00*/  @P0 LDS.128 R56, [R4] ;  /* 0x0000000004380984 */ /* 0x0008680000000c00 */
[----:B------:R4:W1:Y:S04]  /*8a10*/  @P0 LDS.128 R64, [R3+0x10] ;  /* 0x0000100003400984 */ /* 0x0008680000000c00 */
[----:B------:R4:W1:Y:S04]  /*8a20*/  @P0 LDS.128 R72, [R2+0x20] ;  /* 0x0000200002480984 */ /* 0x0008680000000c00 */
[----:B------:R4:W1:Y:S02]  /*8a30*/  @P0 LDS.128 R80, [R60+0x30] ;  /* 0x000030003c500984 */ /* 0x0008640000000c00 */
.L_x_137:
[----:B------:R-:W-:Y:S05]  /*8a40*/  BSYNC B1 ;  /* 0x0000000000017941 */ /* 0x000fea0003800000 */
.L_x_136:
        /* <DEDUP_REMOVED lines=21> */
.L_x_141:
[----:B------:R-:W-:Y:S01]  /*8ba0*/  ISETP.NE.AND P0, PT, R106, RZ, PT ;  /* 0x000000ff6a00720c */ /* 0x000fe20003f05270 */
[----:B------:R-:W-:Y:S05]  /*8bb0*/  WARPSYNC.ALL ;  /* 0x0000000000007948 */ /* 0x000fea0003800000 */
[----:B------:R-:W-:Y:S01]  /*8bc0*/  R2UR UR4, R48 ;  /* 0x00000000300472ca */ /* 0x000fe200000e0000 */
[----:B------:R-:W-:Y:S01]  /*8bd0*/  BSSY.RECONVERGENT B0, `(.L_x_142) ;  /* 0x0000090000007945 */ /* 0x000fe20003800200 */
[C---:B-1----:R-:W-:Y:S02]  /*8be0*/  SHF.L.U32 R48, R56.reuse, 0x10, RZ ;  /* 0x0000001038307819 */ /* 0x042fe400000006ff */
[----:B------:R-:W-:Y:S02]  /*8bf0*/  LOP3.LUT R50, R56, 0xffff0000, RZ, 0xc0, !PT ;  /* 0xffff000038327812 */ /* 0x000fe400078ec0ff */
[C---:B------:R-:W-:Y:S02]  /*8c00*/  SHF.L.U32 R51, R57.reuse, 0x10, RZ ;  /* 0x0000001039337819 */ /* 0x040fe400000006ff */
[----:B------:R-:W-:Y:S02]  /*8c10*/  LOP3.LUT R52, R57, 0xffff0000, RZ, 0xc0, !PT ;  /* 0xffff000039347812 */ /* 0x000fe400078ec0ff */
[C---:B------:R-:W-:Y:S02]  /*8c20*/  SHF.L.U32 R53, R58.reuse, 0x10, RZ ;  /* 0x000000103a357819 */ /* 0x040fe400000006ff */
[----:B------:R-:W-:Y:S01]  /*8c30*/  LOP3.LUT R54, R58, 0xffff0000, RZ, 0xc0, !PT ;  /* 0xffff00003a367812 */ /* 0x000fe200078ec0ff */
[----:B----4-:R-:W1:Y:S01]  /*8c40*/  LDTM.x32 R4, tmem[UR4+0x60] ;  /* 0x00006004000479ee */ /* 0x010e6200082c0000 */
[C---:B------:R-:W-:Y:S01]  /*8c50*/  SHF.L.U32 R55, R59.reuse, 0x10, RZ ;  /* 0x000000103b377819 */ /* 0x040fe200000006ff */
[----:B------:R-:W-:Y:S01]  /*8c60*/  NOP ;  /* 0x0000000000007918 */ /* 0x000fe20000000000 */
[----:B------:R-:W-:Y:S02]  /*8c70*/  LOP3.LUT R56, R59, 0xffff0000, RZ, 0xc0, !PT ;  /* 0xffff00003b387812 */ /* 0x000fe400078ec0ff */
[C---:B------:R-:W-:Y:S02]  /*8c80*/  SHF.L.U32 R57, R64.reuse, 0x10, RZ ;  /* 0x0000001040397819 */ /* 0x040fe400000006ff */
[----:B------:R-:W-:Y:S02]  /*8c90*/  LOP3.LUT R58, R64, 0xffff0000, RZ, 0xc0, !PT ;  /* 0xffff0000403a7812 */ /* 0x000fe400078ec0ff */
[C---:B------:R-:W-:Y:S02]  /*8ca0*/  SHF.L.U32 R59, R65.reuse, 0x10, RZ ;  /* 0x00000010413b7819 */ /* 0x040fe400000006ff */
[----:B------:R-:W-:Y:S02]  /*8cb0*/  LOP3.LUT R60, R65, 0xffff0000, RZ, 0xc0, !PT ;  /* 0xffff0000413c7812 */ /* 0x000fe400078ec0ff */
[C---:B------:R-:W-:Y:S02]  /*8cc0*/  SHF.L.U32 R61, R66.reuse, 0x10, RZ ;  /* 0x00000010423d7819 */ /* 0x040fe400000006ff */
[----:B------:R-:W-:Y:S02]  /*8cd0*/  LOP3.LUT R62, R66, 0xffff0000, RZ, 0xc0, !PT ;  /* 0xffff0000423e7812 */ /* 0x000fe400078ec0ff */
[C---:B------:R-:W-:Y:S02]  /*8ce0*/  SHF.L.U32 R63, R67.reuse, 0x10, RZ ;  /* 0x00000010433f7819 */ /* 0x040fe400000006ff */
[----:B------:R-:W-:Y:S02]  /*8cf0*/  IADD3 R112, PT, PT, R112, 0xe0, RZ ;  /* 0x000000e070707810 */ /* 0x000fe40007ffe0ff */
[----:B------:R-:W-:Y:S02]  /*8d00*/  LOP3.LUT R64, R67, 0xffff0000, RZ, 0xc0, !PT ;  /* 0xffff000043407812 */ /* 0x000fe400078ec0ff */
[C---:B------:R-:W-:Y:S01]  /*8d10*/  SHF.L.U32 R65, R72.reuse, 0x10, RZ ;  /* 0x0000001048417819 */ /* 0x040fe200000006ff */
[C---:B-1----:R-:W-:Y:S01]  /*8d20*/  FMUL R4, R47.reuse, R4 ;  /* 0x000000042f047220 */ /* 0x042fe20000400000 */
[----:B------:R-:W-:Y:S01]  /*8d30*/  LOP3.LUT R66, R72, 0xffff0000, RZ, 0xc0, !PT ;  /* 0xffff000048427812 */ /* 0x000fe200078ec0ff */
[----:B------:R-:W-:Y:S01]  /*8d40*/  FMUL R5, R47, R5 ;  /* 0x000000052f057220 */ /* 0x000fe20000400000 */
[----:B------:R-:W-:Y:S01]  /*8d50*/  LOP3.LUT R112, R112, 0xfefffff8, RZ, 0xc0, !PT ;  /* 0xfefffff870707812 */ /* 0x000fe200078ec0ff */
[----:B------:R-:W-:Y:S01]  /*8d60*/  FFMA R4, R49, R48, R4 ;  /* 0x0000003031047223 */ /* 0x000fe20000000004 */
[----:B------:R-:W-:Y:S01]  /*8d70*/  FMUL R6, R47, R6 ;  /* 0x000000062f067220 */ /* 0x000fe20000400000 */
[----:B------:R-:W-:Y:S01]  /*8d80*/  FFMA R5, R49, R50, R5 ;  /* 0x0000003231057223 */ /* 0x000fe20000000005 */
[----:B------:R-:W-:Y:S01]  /*8d90*/  SHF.L.U32 R67, R73, 0x10, RZ ;  /* 0x0000001049437819 */ /* 0x000fe200000006ff */
[----:B------:R1:W-:Y:S01]  /*8da0*/  SYNCS.ARRIVE.TRANS64.RED.A1T0 RZ, [R112+URZ], RZ ;  /* 0x000000ff70ff79a7 */ /* 0x0003e200081004ff */
[----:B------:R-:W-:Y:S01]  /*8db0*/  FFMA R6, R49, R51, R6 ;  /* 0x0000003331067223 */ /* 0x000fe20000000006 */
[----:B------:R-:W-:Y:S01]  /*8dc0*/  FMUL R7, R47, R7 ;  /* 0x000000072f077220 */ /* 0x000fe20000400000 */
[----:B------:R-:W-:Y:S01]  /*8dd0*/  F2FP.BF16.F32.PACK_AB R4, R5, R4 ;  /* 0x000000040504723e */ /* 0x000fe200000010ff */
[C---:B------:R-:W-:Y:S01]  /*8de0*/  FMUL R8, R47.reuse, R8 ;  /* 0x000000082f087220 */ /* 0x040fe20000400000 */
[----:B------:R-:W-:Y:S01]  /*8df0*/  FMUL R9, R47, R9 ;  /* 0x000000092f097220 */ /* 0x000fe20000400000 */
[----:B------:R-:W-:Y:S01]  /*8e00*/  LOP3.LUT R68, R73, 0xffff0000, RZ, 0xc0, !PT ;  /* 0xffff000049447812 */ /* 0x000fe200078ec0ff */
[C---:B------:R-:W-:Y:S01]  /*8e10*/  FFMA R7, R49.reuse, R52, R7 ;  /* 0x0000003431077223 */ /* 0x040fe20000000007 */
[C---:B------:R-:W-:Y:S01]  /*8e20*/  FFMA R8, R49.reuse, R53, R8 ;  /* 0x0000003531087223 */ /* 0x040fe20000000008 */
[C---:B------:R-:W-:Y:S01]  /*8e30*/  SHF.L.U32 R69, R74.reuse, 0x10, RZ ;  /* 0x000000104a457819 */ /* 0x040fe200000006ff */
[----:B------:R-:W-:Y:S01]  /*8e40*/  FFMA R9, R49, R54, R9 ;  /* 0x0000003631097223 */ /* 0x000fe20000000009 */
[----:B------:R-:W-:Y:S01]  /*8e50*/  FMUL R10, R47, R10 ;  /* 0x0000000a2f0a7220 */ /* 0x000fe20000400000 */
[----:B------:R-:W-:Y:S01]  /*8e60*/  F2FP.BF16.F32.PACK_AB R5, R7, R6 ;  /* 0x000000060705723e */ /* 0x000fe200000010ff */
[C---:B------:R-:W-:Y:S01]  /*8e70*/  FMUL R11, R47.reuse, R11 ;  /* 0x0000000b2f0b7220 */ /* 0x040fe20000400000 */
[----:B------:R-:W-:Y:S01]  /*8e80*/  FMUL R0, R47, R12 ;  /* 0x0000000c2f007220 */ /* 0x000fe20000400000 */
[----:B------:R-:W-:Y:S01]  /*8e90*/  F2FP.BF16.F32.PACK_AB R6, R9, R8 ;  /* 0x000000080906723e */ /* 0x000fe200000010ff */
[C---:B------:R-:W-:Y:S01]  /*8ea0*/  FFMA R10, R49.reuse, R55, R10 ;  /* 0x00000037310a7223 */ /* 0x040fe2000000000a */
[C---:B------:R-:W-:Y:S01]  /*8eb0*/  FFMA R11, R49.reuse, R56, R11 ;  /* 0x00000038310b7223 */ /* 0x040fe2000000000b */
[----:B------:R-:W-:Y:S01]  /*8ec0*/  LOP3.LUT R70, R74, 0xffff0000, RZ, 0xc0, !PT ;  /* 0xffff00004a467812 */ /* 0x000fe200078ec0ff */
[----:B------:R-:W-:Y:S01]  /*8ed0*/  FFMA R0, R49, R57, R0 ;  /* 0x0000003931007223 */ /* 0x000fe20000000000 */
[----:B------:R-:W-:Y:S01]  /*8ee0*/  FMUL R2, R47, R13 ;  /* 0x0000000d2f027220 */ /* 0x000fe20000400000 */
[----:B------:R-:W-:Y:S01]  /*8ef0*/  SHF.L.U32 R71, R75, 0x10, RZ ;  /* 0x000000104b477819 */ /* 0x000fe200000006ff */
[----:B------:R-:W-:Y:S01]  /*8f00*/  FMUL R3, R47, R14 ;  /* 0x0000000e2f037220 */ /* 0x000fe20000400000 */
[----:B------:R-:W-:Y:S01]  /*8f10*/  F2FP.BF16.F32.PACK_AB R7, R11, R10 ;  /* 0x0000000a0b07723e */ /* 0x000fe200000010ff */
[----:B------:R-:W-:Y:S01]  /*8f20*/  FFMA R2, R49, R58, R2 ;  /* 0x0000003a31027223 */ /* 0x000fe20000000002 */
[C---:B------:R-:W-:Y:S01]  /*8f30*/  FMUL R15, R47.reuse, R15 ;  /* 0x0000000f2f0f7220 */ /* 0x040fe20000400000 */
[C---:B------:R-:W-:Y:S01]  /*8f40*/  FMUL R12, R47.reuse, R16 ;  /* 0x000000102f0c7220 */ /* 0x040fe20000400000 */
[----:B------:R-:W-:Y:S01]  /*8f50*/  FMUL R13, R47, R17 ;  /* 0x000000112f0d7220 */ /* 0x000fe20000400000 */
[----:B------:R1:W-:Y:S01]  /*8f60*/  STS.128 [R104+0x6000], R4 ;  /* 0x0060000468007388 */ /* 0x0003e20000000c00 */
[----:B------:R-:W-:Y:S01]  /*8f70*/  LOP3.LUT R72, R75, 0xffff0000, RZ, 0xc0, !PT ;  /* 0xffff00004b487812 */ /* 0x000fe200078ec0ff */
[C---:B------:R-:W-:Y:S01]  /*8f80*/  FFMA R3, R49.reuse, R59, R3 ;  /* 0x0000003b31037223 */ /* 0x040fe20000000003 */
[----:B------:R-:W-:Y:S01]  /*8f90*/  SHF.L.U32 R73, R80, 0x10, RZ ;  /* 0x0000001050497819 */ /* 0x000fe200000006ff */
[C---:B------:R-:W-:Y:S01]  /*8fa0*/  FFMA R15, R49.reuse, R60, R15 ;  /* 0x0000003c310f7223 */ /* 0x040fe2000000000f */
[----:B------:R-:W-:Y:S01]  /*8fb0*/  F2FP.BF16.F32.PACK_AB R8, R2, R0 ;  /* 0x000000000208723e */ /* 0x000fe200000010ff */
[C---:B------:R-:W-:Y:S01]  /*8fc0*/  FFMA R12, R49.reuse, R61, R12 ;  /* 0x0000003d310c7223 */ /* 0x040fe2000000000c */
[----:B------:R-:W-:Y:S01]  /*8fd0*/  FFMA R13, R49, R62, R13 ;  /* 0x0000003e310d7223 */ /* 0x000fe2000000000d */
[C---:B------:R-:W-:Y:S01]  /*8fe0*/  FMUL R14, R47.reuse, R18 ;  /* 0x000000122f0e7220 */ /* 0x040fe20000400000 */
[C---:B------:R-:W-:Y:S01]  /*8ff0*/  FMUL R19, R47.reuse, R19 ;  /* 0x000000132f137220 */ /* 0x040fe20000400000 */
[C---:B------:R-:W-:Y:S01]  /*9000*/  FMUL R16, R47.reuse, R20 ;  /* 0x000000142f107220 */ /* 0x040fe20000400000 */
[----:B------:R-:W-:Y:S01]  /*9010*/  FMUL R17, R47, R21 ;  /* 0x000000152f117220 */ /* 0x000fe20000400000 */
[----:B------:R-:W-:Y:S01]  /*9020*/  FFMA R14, R49, R63, R14 ;  /* 0x0000003f310e7223 */ /* 0x000fe2000000000e */
        /* <DEDUP_REMOVED lines=11> */
[----:B------:R-:W-:Y:S01]  /*90e0*/  F2FP.BF16.F32.PACK_AB R9, R15, R3 ;  /* 0x000000030f09723e */ /* 0x000fe200000010ff */
[----:B------:R-:W-:Y:S01]  /*90f0*/  FFMA R20, R49, R69, R20 ;  /* 0x0000004531147223 */ /* 0x000fe20000000014 */
[----:B------:R-:W-:Y:S01]  /*9100*/  F2FP.BF16.F32.PACK_AB R10, R13, R12 ;  /* 0x0000000c0d0a723e */ /* 0x000fe200000010ff */
[----:B------:R-:W-:Y:S01]  /*9110*/  FMUL R24, R47, R28 ;  /* 0x0000001c2f187220 */ /* 0x000fe20000400000 */
[----:B------:R-:W-:Y:S01]  /*9120*/  F2FP.BF16.F32.PACK_AB R11, R19, R14 ;  /* 0x0000000e130b723e */ /* 0x000fe200000010ff */
[----:B------:R-:W-:Y:S01]  /*9130*/  FFMA R21, R49, R70, R21 ;  /* 0x0000004631157223 */ /* 0x000fe20000000015 */
[----:B------:R-:W-:Y:S01]  /*9140*/  LOP3.LUT R74, R80, 0xffff0000, RZ, 0xc0, !PT ;  /* 0xffff0000504a7812 */ /* 0x000fe200078ec0ff */
[----:B------:R-:W-:Y:S01]  /*9150*/  FMUL R25, R47, R29 ;  /* 0x0000001d2f197220 */ /* 0x000fe20000400000 */
[----:B------:R-:W-:Y:S01]  /*9160*/  SHF.L.U32 R75, R81, 0x10, RZ ;  /* 0x00000010514b7819 */ /* 0x000fe200000006ff */
[----:B------:R1:W-:Y:S01]  /*9170*/  STS.128 [R103+0x6010], R8 ;  /* 0x0060100867007388 */ /* 0x0003e20000000c00 */
[----:B------:R-:W-:Y:S01]  /*9180*/  FFMA R22, R49, R71, R22 ;  /* 0x0000004731167223 */ /* 0x000fe20000000016 */
[----:B------:R-:W-:Y:S01]  /*9190*/  LOP3.LUT R76, R81, 0xffff0000, RZ, 0xc0, !PT ;  /* 0xffff0000514c7812 */ /* 0x000fe200078ec0ff */
[----:B------:R-:W-:Y:S01]  /*91a0*/  FMUL R26, R47, R30 ;  /* 0x0000001e2f1a7220 */ /* 0x000fe20000400000 */
[----:B------:R-:W-:Y:S01]  /*91b0*/  FFMA R27, R49, R72, R27 ;  /* 0x00000048311b7223 */ /* 0x000fe2000000001b */
[C---:B------:R-:W-:Y:S01]  /*91c0*/  SHF.L.U32 R77, R82.reuse, 0x10, RZ ;  /* 0x00000010524d7819 */ /* 0x040fe200000006ff */
[----:B------:R-:W-:Y:S01]  /*91d0*/  FMUL R31, R47, R31 ;  /* 0x0000001f2f1f7220 */ /* 0x000fe20000400000 */
[----:B------:R-:W-:Y:S01]  /*91e0*/  FFMA R24, R49, R73, R24 ;  /* 0x0000004931187223 */ /* 0x000fe20000000018 */
[----:B------:R-:W-:Y:S01]  /*91f0*/  LOP3.LUT R78, R82, 0xffff0000, RZ, 0xc0, !PT ;  /* 0xffff0000524e7812 */ /* 0x000fe200078ec0ff */
[----:B------:R-:W-:Y:S01]  /*9200*/  FMUL R28, R47, R32 ;  /* 0x000000202f1c7220 */ /* 0x000fe20000400000 */
[----:B------:R-:W-:Y:S01]  /*9210*/  FFMA R25, R49, R74, R25 ;  /* 0x0000004a31197223 */ /* 0x000fe20000000019 */
[----:B------:R-:W-:Y:S01]  /*9220*/  SHF.L.U32 R79, R83, 0x10, RZ ;  /* 0x00000010534f7819 */ /* 0x000fe200000006ff */
[----:B------:R-:W-:Y:S01]  /*9230*/  FMUL R29, R47, R33 ;  /* 0x000000212f1d7220 */ /* 0x000fe20000400000 */
[----:B------:R-:W-:Y:S01]  /*9240*/  F2FP.BF16.F32.PACK_AB R16, R17, R16 ;  /* 0x000000101110723e */ /* 0x000fe200000010ff */
[----:B------:R-:W-:Y:S01]  /*9250*/  FFMA R26, R49, R75, R26 ;  /* 0x0000004b311a7223 */ /* 0x000fe2000000001a */
[----:B------:R-:W-:Y:S01]  /*9260*/  LOP3.LUT R80, R83, 0xffff0000, RZ, 0xc0, !PT ;  /* 0xffff000053507812 */ /* 0x000fe200078ec0ff */
        /* <DEDUP_REMOVED lines=38> */
.L_x_143:
[----:B------:R-:W-:Y:S05]  /*94d0*/  BSYNC.RECONVERGENT B0 ;  /* 0x0000000000007941 */ /* 0x000fea0003800200 */
.L_x_142:
[----:B------:R-:W-:Y:S01]  /*94e0*/  BAR.SYNC.DEFER_BLOCKING 0x1, 0x80 ;  /* 0x0042000000007b1d */ /* 0x000fe20000010000 */
[----:B------:R-:W-:Y:S01]  /*94f0*/  UISETP.NE.AND UP0, UPT, UR49, -0x4, UPT ;  /* 0xfffffffc3100788c */ /* 0x000fe2000bf05270 */
[----:B------:R-:W-:Y:S08]  /*9500*/  IADD3 R45, PT, PT, R45, 0x1, RZ ;  /* 0x000000012d2d7810 */ /* 0x000ff00007ffe0ff */
[----:B------:R-:W-:Y:S05]  /*9510*/  BRA.U !UP0, `(.L_x_144) ;  /* 0x0000000108287547 */ /* 0x000fea000b800000 */
[----:B------:R-:W-:Y:S01]  /*9520*/  ISETP.NE.AND P0, PT, R111, RZ, PT ;  /* 0x000000ff6f00720c */ /* 0x000fe20003f05270 */
[----:B------:R-:W-:Y:S01]  /*9530*/  IMAD.U32 R2, RZ, RZ, UR51 ;  /* 0x00000033ff027e24 */ /* 0x000fe2000f8e00ff */
[----:B------:R-:W-:Y:S01]  /*9540*/  UIADD3 UR51, UPT, UPT, UR51, 0x1, URZ ;  /* 0x0000000133337890 */ /* 0x000fe2000fffe0ff */
[----:B------:R-:W-:Y:S03]  /*9550*/  IMAD.U32 R0, RZ, RZ, UR37 ;  /* 0x00000025ff007e24 */ /* 0x000fe6000f8e00ff */
[----:B------:R-:W-:Y:S04]  /*9560*/  UISETP.NE.AND UP0, UPT, UR51, 0x4, UPT ;  /* 0x000000043300788c */ /* 0x000fe8000bf05270 */
[----:B------:R-:W-:Y:S03]  /*9570*/  USEL UR51, UR51, URZ, UP0 ;  /* 0x000000ff33337287 */ /* 0x000fe60008000000 */
[----:B------:R-:W-:Y:S05]  /*9580*/  @P0 LEA R2, R2, UR48, 0x3 ;  /* 0x0000003002020c11 */ /* 0x000fea000f8e18ff */
[----:B------:R-:W-:Y:S05]  /*9590*/  @P0 VIADD R2, R2, 0x70 ;  /* 0x0000007002020836 */ /* 0x000fea0000000000 */
[----:B------:R-:W-:Y:S04]  /*95a0*/  @P0 PRMT R0, R0, 0x654, R2 ;  /* 0x0000065400000816 */ /* 0x000fe80000000002 */
[----:B------:R2:W-:Y:S03]  /*95b0*/  @P0 SYNCS.ARRIVE.TRANS64.RED.A1T0 RZ, [R0+URZ], RZ ;  /* 0x000000ff00ff09a7 */ /* 0x0005e600081004ff */
.L_x_144:
[----:B------:R-:W-:Y:S01]  /*95c0*/  ISETP.NE.AND P2, PT, R107, RZ, PT ;  /* 0x000000ff6b00720c */ /* 0x000fe20003f45270 */
[----:B------:R-:W-:Y:S01]  /*95d0*/  UIADD3 UR49, UPT, UPT, UR49, 0x4, URZ ;  /* 0x0000000431317890 */ /* 0x000fe2000fffe0ff */
[----:B------:R-:W-:Y:S01]  /*95e0*/  ISETP.NE.AND P0, PT, R109, 0x2, PT ;  /* 0x000000026d00780c */ /* 0x000fe20003f05270 */
[----:B------:R-:W-:Y:S01]  /*95f0*/  IMAD.IADD R15, R43, 0x1, R90 ;  /* 0x000000012b0f7824 */ /* 0x000fe200078e025a */
[----:B------:R-:W-:Y:S01]  /*9600*/  ISETP.NE.AND P1, PT, R45, 0x4, PT ;  /* 0x000000042d00780c */ /* 0x000fe20003f25270 */
[----:B------:R-:W-:Y:S01]  /*9610*/  IMAD.IADD R14, R44, 0x1, R91 ;  /* 0x000000012c0e7824 */ /* 0x000fe200078e025b */
[----:B------:R-:W-:Y:S02]  /*9620*/  SEL R2, RZ, 0x1, P0 ;  /* 0x00000001ff027807 */ /* 0x000fe40000000000 */
[----:B--2---:R-:W-:Y:S02]  /*9630*/  SEL R0, RZ, 0x1, P1 ;  /* 0x00000001ff007807 */ /* 0x004fe40000800000 */
[----:B------:R-:W-:Y:S02]  /*9640*/  LOP3.LUT R99, R99, R2, RZ, 0x3c, !PT ;  /* 0x0000000263637212 */ /* 0x000fe400078e3cff */
[----:B------:R-:W-:Y:S02]  /*9650*/  LOP3.LUT R100, R100, R0, RZ, 0x3c, !PT ;  /* 0x0000000064647212 */ /* 0x000fe400078e3cff */
[----:B------:R-:W-:Y:S02]  /*9660*/  @P2 R2UR UR36, R98 ;  /* 0x00000000622422ca */ /* 0x000fe400000e0000 */
[----:B------:R-:W-:Y:S02]  /*9670*/  SEL R109, R109, RZ, P0 ;  /* 0x000000ff6d6d7207 */ /* 0x000fe40000000000 */
[----:B------:R-:W-:Y:S01]  /*9680*/  SEL R45, R45, RZ, P1 ;  /* 0x000000ff2d2d7207 */ /* 0x000fe20000800000 */
[----:B------:R-:W-:Y:S10]  /*9690*/  @P2 BRA `(.L_x_145) ;  /* 0xffffffc000082947 */ /* 0x000ff4000383ffff */
[----:B------:R-:W-:-:S09]  /*96a0*/  UISETP.NE.AND UP0, UPT, UR50, URZ, UPT ;  /* 0x000000ff3200728c */ /* 0x000fd2000bf05270 */
[----:B------:R-:W-:Y:S05]  /*96b0*/  BRA.U !UP0, `(.L_x_146) ;  /* 0x0000000108487547 */ /* 0x000fea000b800000 */
[----:B------:R-:W2:Y:S02]  /*96c0*/  LDCU.64 UR4, c[0x0][0x890] ;  /* 0x00011200ff0477ac */ /* 0x000ea40008000a00 */
[----:B--2---:R-:W-:-:S04]  /*96d0*/  UISETP.NE.U32.AND UP0, UPT, UR4, URZ, UPT ;  /* 0x000000ff0400728c */ /* 0x004fc8000bf05070 */
[----:B------:R-:W-:-:S09]  /*96e0*/  UISETP.NE.AND.EX UP0, UPT, UR5, URZ, UPT, UP0 ;  /* 0x000000ff0500728c */ /* 0x000fd2000bf05300 */
[----:B------:R-:W-:Y:S05]  /*96f0*/  BRA.U UP0, `(.L_x_147) ;  /* 0x00000001000c7547 */ /* 0x000fea000b800000 */
[----:B------:R-:W-:-:S13]  /*9700*/  FSETP.NEU.AND P0, PT, R49, RZ, PT ;  /* 0x000000ff3100720b */ /* 0x000fda0003f0d000 */
[----:B------:R-:W-:Y:S05]  /*9710*/  @!P0 EXIT ;  /* 0x000000000000894d */ /* 0x000fea0003800000 */
[----:B------:R-:W-:Y:S05]  /*9720*/  BRA `(.L_x_146) ;  /* 0x00000000002c7947 */ /* 0x000fea0003800000 */
.L_x_147:
[----:B------:R-:W-:Y:S01]  /*9730*/  ISETP.NE.AND P0, PT, R108, RZ, PT ;  /* 0x000000ff6c00720c */ /* 0x000fe20003f05270 */
[----:B------:R-:W-:-:S12]  /*9740*/  BSSY.RECONVERGENT B0, `(.L_x_146) ;  /* 0x0000009000007945 */ /* 0x000fd80003800200 */
[----:B------:R-:W-:Y:S05]  /*9750*/  @P0 BRA `(.L_x_148) ;  /* 0x0000000000140947 */ /* 0x000fea0003800000 */
[----:B------:R-:W2:Y:S02]  /*9760*/  LDCU.64 UR4, c[0x0][0x888] ;  /* 0x00011100ff0477ac */ /* 0x000ea40008000a00 */
[----:B--2---:R-:W-:-:S04]  /*9770*/  ISETP.NE.U32.AND P0, PT, RZ, UR4, PT ;  /* 0x00000004ff007c0c */ /* 0x004fc8000bf05070 */
[----:B------:R-:W-:-:S13]  /*9780*/  ISETP.NE.AND.EX P0, PT, RZ, UR5, PT, P0 ;  /* 0x00000005ff007c0c */ /* 0x000fda000bf05300 */
[----:B------:R-:W-:Y:S05]  /*9790*/  @!P0 EXIT ;  /* 0x000000000000894d */ /* 0x000fea0003800000 */
[----:B------:R-:W-:Y:S05]  /*97a0*/  BRA `(.L_x_149) ;  /* 0x0000000000087947 */ /* 0x000fea0003800000 */
.L_x_148:
[----:B------:R-:W-:-:S13]  /*97b0*/  FSETP.NEU.AND P0, PT, R49, RZ, PT ;  /* 0x000000ff3100720b */ /* 0x000fda0003f0d000 */
[----:B------:R-:W-:Y:S05]  /*97c0*/  @!P0 EXIT ;  /* 0x000000000000894d */ /* 0x000fea0003800000 */
.L_x_149:
[----:B------:R-:W-:Y:S05]  /*97d0*/  BSYNC.RECONVERGENT B0 ;  /* 0x0000000000007941 */ /* 0x000fea0003800200 */
.L_x_146:
[----:B------:R-:W-:Y:S01]  /*97e0*/  ULEA UR4, UR51, UR48, 0x3 ;  /* 0x0000003033047291 */ /* 0x000fe2000f8e18ff */
[----:B------:R-:W-:-:S04]  /*97f0*/  DEPBAR.LE SB0, 0x0 ;  /* 0x000080000000791a */ /* 0x000fc80000000000 */
[----:B------:R-:W-:-:S04]  /*9800*/  UIADD3 UR4, UPT, UPT, UR4, 0x70, URZ ;  /* 0x0000007004047890 */ /* 0x000fc8000fffe0ff */
[----:B------:R-:W-:-:S09]  /*9810*/  UPRMT UR4, UR37, 0x654, UR4 ;  /* 0x0000065425047896 */ /* 0x000fd20008000004 */
[----:B------:R-:W-:Y:S01]  /*9820*/  SYNCS.ARRIVE.TRANS64.RED.A1T0 RZ, [UR4], RZ ;  /* 0x000000ffffff79a7 */ /* 0x000fe20008100404 */
[----:B------:R-:W-:Y:S05]  /*9830*/  EXIT ;  /* 0x000000000000794d */ /* 0x000fea0003800000 */
.L_x_24:
[----:B--2---:R2:W4:Y:S02]  /*9840*/  SYNCS.PHASECHK.TRANS64.TRYWAIT P0, [R2+URZ+0x110], R3 ;  /* 0x00011003020075a7 */ /* 0x00452400080011ff */
[----:B----4-:R-:W-:Y:S05]  /*9850*/  @!P0 NANOSLEEP.SYNCS 0x989680 ;  /* 0x009896800000895d */ /* 0x010fea0003900000 */
[----:B------:R-:W4:Y:S02]  /*9860*/  @!P0 SYNCS.PHASECHK.TRANS64 P0, [R2+URZ+0x110], R3 ;  /* 0x00011003020085a7 */ /* 0x000f2400080010ff */
[----:B----4-:R-:W-:Y:S05]  /*9870*/  @!P0 BRA `(.L_x_24) ;  /* 0xfffffffc00f08947 */ /* 0x010fea000383ffff */
[----:B------:R-:W-:Y:S05]  /*9880*/  BRA `(.L_x_150) ;  /* 0xffffff7c00e87947 */ /* 0x000fea000383ffff */
.L_x_27:
[----:B------:R-:W-:-:S07]  /*9890*/  MOV R2, UR33 ;  /* 0x0000002100027c02 */ /* 0x000fce0008000f00 */
.L_x_151:
[----:B-1----:R1:W2:Y:S02]  /*98a0*/  SYNCS.PHASECHK.TRANS64.TRYWAIT P0, [R2+URZ+0x28], R4 ;  /* 0x00002804020075a7 */ /* 0x0022a400080011ff */
[----:B--2---:R-:W-:Y:S05]  /*98b0*/  @!P0 NANOSLEEP.SYNCS 0x989680 ;  /* 0x009896800000895d */ /* 0x004fea0003900000 */
[----:B------:R-:W2:Y:S02]  /*98c0*/  @!P0 SYNCS.PHASECHK.TRANS64 P0, [R2+URZ+0x28], R4 ;  /* 0x00002804020085a7 */ /* 0x000ea400080010ff */
[----:B--2---:R-:W-:Y:S05]  /*98d0*/  @!P0 BRA `(.L_x_151) ;  /* 0xfffffffc00f08947 */ /* 0x004fea000383ffff */
[----:B------:R-:W-:Y:S05]  /*98e0*/  BRA `(.L_x_26) ;  /* 0xffffff8000507947 */ /* 0x000fea000383ffff */
.L_x_34:
[----:B-1----:R-:W-:-:S07]  /*98f0*/  MOV R2, UR17 ;  /* 0x0000001100027c02 */ /* 0x002fce0008000f00 */
.L_x_152:
[----:B-1----:R1:W2:Y:S02]  /*9900*/  SYNCS.PHASECHK.TRANS64.TRYWAIT P0, [R2+URZ+0x28], R4 ;  /* 0x00002804020075a7 */ /* 0x0022a400080011ff */
[----:B--2---:R-:W-:Y:S05]  /*9910*/  @!P0 NANOSLEEP.SYNCS 0x989680 ;  /* 0x009896800000895d */ /* 0x004fea0003900000 */
[----:B------:R-:W2:Y:S02]  /*9920*/  @!P0 SYNCS.PHASECHK.TRANS64 P0, [R2+URZ+0x28], R4 ;  /* 0x00002804020085a7 */ /* 0x000ea400080010ff */
[----:B--2---:R-:W-:Y:S05]  /*9930*/  @!P0 BRA `(.L_x_152) ;  /* 0xfffffffc00f08947 */ /* 0x004fea000383ffff */
[----:B------:R-:W-:Y:S05]  /*9940*/  BRA `(.L_x_33) ;  /* 0xffffff84000c7947 */ /* 0x000fea000383ffff */
.L_x_39:
[----:B-1----:R1:W2:Y:S02]  /*9950*/  SYNCS.PHASECHK.TRANS64.TRYWAIT P0, [R2+URZ+0xa0], R3 ;  /* 0x0000a003020075a7 */ /* 0x0022a400080011ff */
[----:B--2---:R-:W-:Y:S05]  /*9960*/  @!P0 NANOSLEEP.SYNCS 0x989680 ;  /* 0x009896800000895d */ /* 0x004fea0003900000 */
[----:B------:R-:W2:Y:S02]  /*9970*/  @!P0 SYNCS.PHASECHK.TRANS64 P0, [R2+URZ+0xa0], R3 ;  /* 0x0000a003020085a7 */ /* 0x000ea400080010ff */
[----:B--2---:R-:W-:Y:S05]  /*9980*/  @!P0 BRA `(.L_x_39) ;  /* 0xfffffffc00f08947 */ /* 0x004fea000383ffff */
[----:B------:R-:W-:Y:S05]  /*9990*/  BRA `(.L_x_153) ;  /* 0xffffff8400b07947 */ /* 0x000fea000383ffff */
.L_x_43:
[----:B---3--:R-:W-:-:S07]  /*99a0*/  MOV R0, UR4 ;  /* 0x0000000400007c02 */ /* 0x008fce0008000f00 */
.L_x_154:
[----:B-1----:R1:W2:Y:S02]  /*99b0*/  SYNCS.PHASECHK.TRANS64.TRYWAIT P0, [R0+URZ], R2 ;  /* 0x00000002000075a7 */ /* 0x0022a400080011ff */
[----:B--2---:R-:W-:Y:S05]  /*99c0*/  @!P0 NANOSLEEP.SYNCS 0x989680 ;  /* 0x009896800000895d */ /* 0x004fea0003900000 */
[----:B------:R-:W2:Y:S02]  /*99d0*/  @!P0 SYNCS.PHASECHK.TRANS64 P0, [R0+URZ], R2 ;  /* 0x00000002000085a7 */ /* 0x000ea400080010ff */
[----:B--2---:R-:W-:Y:S05]  /*99e0*/  @!P0 BRA `(.L_x_154) ;  /* 0xfffffffc00f08947 */ /* 0x004fea000383ffff */
[----:B------:R-:W-:Y:S05]  /*99f0*/  BRA `(.L_x_155) ;  /* 0xffffff8c00207947 */ /* 0x000fea000383ffff */
.L_x_44:
[----:B---3--:R-:W-:-:S07]  /*9a00*/  MOV R0, UR4 ;  /* 0x0000000400007c02 */ /* 0x008fce0008000f00 */
.L_x_156:
[----:B-1----:R1:W2:Y:S02]  /*9a10*/  SYNCS.PHASECHK.TRANS64.TRYWAIT P0, [R0+URZ], R3 ;  /* 0x00000003000075a7 */ /* 0x0022a400080011ff */
[----:B--2---:R-:W-:Y:S05]  /*9a20*/  @!P0 NANOSLEEP.SYNCS 0x989680 ;  /* 0x009896800000895d */ /* 0x004fea0003900000 */
[----:B------:R-:W2:Y:S02]  /*9a30*/  @!P0 SYNCS.PHASECHK.TRANS64 P0, [R0+URZ], R3 ;  /* 0x00000003000085a7 */ /* 0x000ea400080010ff */
[----:B--2---:R-:W-:Y:S05]  /*9a40*/  @!P0 BRA `(.L_x_156) ;  /* 0xfffffffc00f08947 */ /* 0x004fea000383ffff */
[----:B------:R-:W-:Y:S05]  /*9a50*/  BRA `(.L_x_157) ;  /* 0xffffff8c002c7947 */ /* 0x000fea000383ffff */
.L_x_45:
[----:B---3--:R-:W-:-:S07]  /*9a60*/  MOV R0, UR4 ;  /* 0x0000000400007c02 */ /* 0x008fce0008000f00 */
.L_x_158:
[----:B-1----:R1:W2:Y:S02]  /*9a70*/  SYNCS.PHASECHK.TRANS64.TRYWAIT P0, [R0+URZ], R3 ;  /* 0x00000003000075a7 */ /* 0x0022a400080011ff */
[----:B--2---:R-:W-:Y:S05]  /*9a80*/  @!P0 NANOSLEEP.SYNCS 0x989680 ;  /* 0x009896800000895d */ /* 0x004fea0003900000 */
[----:B------:R-:W2:Y:S02]  /*9a90*/  @!P0 SYNCS.PHASECHK.TRANS64 P0, [R0+URZ], R3 ;  /* 0x00000003000085a7 */ /* 0x000ea400080010ff */
[----:B--2---:R-:W-:Y:S05]  /*9aa0*/  @!P0 BRA `(.L_x_158) ;  /* 0xfffffffc00f08947 */ /* 0x004fea000383ffff */
[----:B------:R-:W-:Y:S05]  /*9ab0*/  BRA `(.L_x_159) ;  /* 0xffffff8c00387947 */ /* 0x000fea000383ffff */
.L_x_46:
[----:B---3--:R-:W-:-:S07]  /*9ac0*/  MOV R0, UR4 ;  /* 0x0000000400007c02 */ /* 0x008fce0008000f00 */
.L_x_160:
[----:B-1----:R1:W2:Y:S02]  /*9ad0*/  SYNCS.PHASECHK.TRANS64.TRYWAIT P0, [R0+URZ], R3 ;  /* 0x00000003000075a7 */ /* 0x0022a400080011ff */
[----:B--2---:R-:W-:Y:S05]  /*9ae0*/  @!P0 NANOSLEEP.SYNCS 0x989680 ;  /* 0x009896800000895d */ /* 0x004fea0003900000 */
[----:B------:R-:W2:Y:S02]  /*9af0*/  @!P0 SYNCS.PHASECHK.TRANS64 P0, [R0+URZ], R3 ;  /* 0x00000003000085a7 */ /* 0x000ea400080010ff */
[----:B--2---:R-:W-:Y:S05]  /*9b00*/  @!P0 BRA `(.L_x_160) ;  /* 0xfffffffc00f08947 */ /* 0x004fea000383ffff */
[----:B------:R-:W-:Y:S05]  /*9b10*/  BRA `(.L_x_161) ;  /* 0xffffff8c00447947 */ /* 0x000fea000383ffff */
.L_x_49:
[----:B-1----:R1:W2:Y:S02]  /*9b20*/  SYNCS.PHASECHK.TRANS64.TRYWAIT P0, [R0+URZ+0x100], R4 ;  /* 0x00010004000075a7 */ /* 0x0022a400080011ff */
[----:B--2---:R-:W-:Y:S05]  /*9b30*/  @!P0 NANOSLEEP.SYNCS 0x989680 ;  /* 0x009896800000895d */ /* 0x004fea0003900000 */
[----:B------:R-:W2:Y:S02]  /*9b40*/  @!P0 SYNCS.PHASECHK.TRANS64 P0, [R0+URZ+0x100], R4 ;  /* 0x00010004000085a7 */ /* 0x000ea400080010ff */
[----:B--2---:R-:W-:Y:S05]  /*9b50*/  @!P0 BRA `(.L_x_49) ;  /* 0xfffffffc00f08947 */ /* 0x004fea000383ffff */
[----:B------:R-:W-:Y:S05]  /*9b60*/  BRA `(.L_x_162) ;  /* 0xffffff8c00a47947 */ /* 0x000fea000383ffff */
.L_x_50:
[----:B------:R-:W-:-:S07]  /*9b70*/  MOV R0, UR5 ;  /* 0x0000000500007c02 */ /* 0x000fce0008000f00 */
.L_x_163:
[----:B-1----:R1:W2:Y:S02]  /*9b80*/  SYNCS.PHASECHK.TRANS64.TRYWAIT P0, [R0+URZ+0xb0], R5 ;  /* 0x0000b005000075a7 */ /* 0x0022a400080011ff */
[----:B--2---:R-:W-:Y:S05]  /*9b90*/  @!P0 NANOSLEEP.SYNCS 0x989680 ;  /* 0x009896800000895d */ /* 0x004fea0003900000 */
[----:B------:R-:W2:Y:S02]  /*9ba0*/  @!P0 SYNCS.PHASECHK.TRANS64 P0, [R0+URZ+0xb0], R5 ;  /* 0x0000b005000085a7 */ /* 0x000ea400080010ff */
[----:B--2---:R-:W-:Y:S05]  /*9bb0*/  @!P0 BRA `(.L_x_163) ;  /* 0xfffffffc00f08947 */ /* 0x004fea000383ffff */
[----:B------:R-:W-:Y:S05]  /*9bc0*/  BRA `(.L_x_164) ;  /* 0xffffff8c00b47947 */ /* 0x000fea000383ffff */
.L_x_51:
[----:B-1----:R1:W2:Y:S02]  /*9bd0*/  SYNCS.PHASECHK.TRANS64.TRYWAIT P1, [R0+URZ+0xa0], R4 ;  /* 0x0000a004000075a7 */ /* 0x0022a400080211ff */
[----:B--2---:R-:W-:Y:S05]  /*9be0*/  @!P1 NANOSLEEP.SYNCS 0x989680 ;  /* 0x009896800000995d */ /* 0x004fea0003900000 */
[----:B------:R-:W2:Y:S02]  /*9bf0*/  @!P1 SYNCS.PHASECHK.TRANS64 P1, [R0+URZ+0xa0], R4 ;  /* 0x0000a004000095a7 */ /* 0x000ea400080210ff */
[----:B--2---:R-:W-:Y:S05]  /*9c00*/  @!P1 BRA `(.L_x_51) ;  /* 0xfffffffc00f09947 */ /* 0x004fea000383ffff */
[----:B------:R-:W-:Y:S05]  /*9c10*/  BRA `(.L_x_165) ;  /* 0xffffff8c00e47947 */ /* 0x000fea000383ffff */
.L_x_54:
[----:B------:R-:W-:-:S07]  /*9c20*/  MOV R0, UR5 ;  /* 0x0000000500007c02 */ /* 0x000fce0008000f00 */
.L_x_166:
[----:B-1----:R1:W2:Y:S02]  /*9c30*/  SYNCS.PHASECHK.TRANS64.TRYWAIT P0, [R0+URZ+0xb0], R2 ;  /* 0x0000b002000075a7 */ /* 0x0022a400080011ff */
[----:B--2---:R-:W-:Y:S05]  /*9c40*/  @!P0 NANOSLEEP.SYNCS 0x989680 ;  /* 0x009896800000895d */ /* 0x004fea0003900000 */
[----:B------:R-:W2:Y:S02]  /*9c50*/  @!P0 SYNCS.PHASECHK.TRANS64 P0, [R0+URZ+0xb0], R2 ;  /* 0x0000b002000085a7 */ /* 0x000ea400080010ff */
[----:B--2---:R-:W-:Y:S05]  /*9c60*/  @!P0 BRA `(.L_x_166) ;  /* 0xfffffffc00f08947 */ /* 0x004fea000383ffff */
[----:B------:R-:W-:Y:S05]  /*9c70*/  BRA `(.L_x_53) ;  /* 0xffffff9000387947 */ /* 0x000fea000383ffff */
.L_x_63:
[----:B-1----:R-:W-:-:S04]  /*9c80*/  MOV R4, UR6 ;  /* 0x0000000600047c02 */ /* 0x002fc80008000f00 */
[----:B------:R1:W2:Y:S03]  /*9c90*/  SYNCS.PHASECHK.TRANS64.TRYWAIT P0, [R4+URZ+0x8], R5 ;  /* 0x00000805040075a7 */ /* 0x0002a600080011ff */
[----:B--2---:R-:W-:Y:S05]  /*9ca0*/  @!P0 NANOSLEEP.SYNCS 0x989680 ;  /* 0x009896800000895d */ /* 0x004fea0003900000 */
[----:B------:R-:W2:Y:S02]  /*9cb0*/  @!P0 SYNCS.PHASECHK.TRANS64 P0, [R4+URZ+0x8], R5 ;  /* 0x00000805040085a7 */ /* 0x000ea400080010ff */
[----:B--2---:R-:W-:Y:S05]  /*9cc0*/  @!P0 BRA `(.L_x_63) ;  /* 0xfffffffc00ec8947 */ /* 0x004fea000383ffff */
[----:B------:R-:W-:Y:S05]  /*9cd0*/  BRA `(.L_x_62) ;  /* 0xffffff9000ec7947 */ /* 0x000fea000383ffff */
.L_x_65:
[----:B------:R-:W-:Y:S01]  /*9ce0*/  BSSY B0, `(.L_x_167) ;  /* 0x0000006000007945 */ /* 0x000fe20003800000 */
[----:B------:R-:W-:-:S07]  /*9cf0*/  MOV R15, 0xffffffff ;  /* 0xffffffff000f7802 */ /* 0x000fce0000000f00 */
[----:B-1---5:R-:W-:Y:S05]  /*9d00*/  WARPSYNC.COLLECTIVE R15, `(.L_x_168) ;  /* 0x000000000f0c7348 */ /* 0x022fea0003c00000 */
[----:B------:R-:W-:Y:S02]  /*9d10*/  ELECT P6, UR79, PT ;  /* 0x00000000004f782f */ /* 0x000fe400038c0000 */
[----:B------:R-:W-:Y:S01]  /*9d20*/  MOV R14, UR79 ;  /* 0x0000004f000e7c02 */ /* 0x000fe20008000f00 */
[----:B-1---5:R-:W-:Y:S10]  /*9d30*/  ENDCOLLECTIVE ;  /* 0x000000000000791b */ /* 0x022ff40003800000 */
.L_x_168:
[----:B------:R-:W-:Y:S05]  /*9d40*/  BSYNC B0 ;  /* 0x0000000000007941 */ /* 0x000fea0003800000 */
.L_x_167:
[----:B------:R-:W-:Y:S05]  /*9d50*/  BRA `(.L_x_169) ;  /* 0xffffff94001c7947 */ /* 0x000fea000383ffff */
.L_x_67:
[----:B-1----:R-:W-:-:S04]  /*9d60*/  MOV R2, UR6 ;  /* 0x0000000600027c02 */ /* 0x002fc80008000f00 */
[----:B------:R1:W2:Y:S03]  /*9d70*/  SYNCS.PHASECHK.TRANS64.TRYWAIT P0, [R2+URZ+0x8], R3 ;  /* 0x00000803020075a7 */ /* 0x0002a600080011ff */
[----:B--2---:R-:W-:Y:S05]  /*9d80*/  @!P0 NANOSLEEP.SYNCS 0x989680 ;  /* 0x009896800000895d */ /* 0x004fea0003900000 */
[----:B------:R-:W2:Y:S02]  /*9d90*/  @!P0 SYNCS.PHASECHK.TRANS64 P0, [R2+URZ+0x8], R3 ;  /* 0x00000803020085a7 */ /* 0x000ea400080010ff */
[----:B--2---:R-:W-:Y:S05]  /*9da0*/  @!P0 BRA `(.L_x_67) ;  /* 0xfffffffc00ec8947 */ /* 0x004fea000383ffff */
[----:B------:R-:W-:Y:S05]  /*9db0*/  BRA `(.L_x_66) ;  /* 0xffffff9400207947 */ /* 0x000fea000383ffff */
.L_x_68:
[----:B-1----:R1:W2:Y:S02]  /*9dc0*/  SYNCS.PHASECHK.TRANS64.TRYWAIT P0, [R0+URZ+0xa0], R4 ;  /* 0x0000a004000075a7 */ /* 0x0022a400080011ff */
[----:B--2---:R-:W-:Y:S05]  /*9dd0*/  @!P0 NANOSLEEP.SYNCS 0x989680 ;  /* 0x009896800000895d */ /* 0x004fea0003900000 */
[----:B------:R-:W2:Y:S02]  /*9de0*/  @!P0 SYNCS.PHASECHK.TRANS64 P0, [R0+URZ+0xa0], R4 ;  /* 0x0000a004000085a7 */ /* 0x000ea400080010ff */
[----:B--2---:R-:W-:Y:S05]  /*9df0*/  @!P0 BRA `(.L_x_68) ;  /* 0xfffffffc00f08947 */ /* 0x004fea000383ffff */
[----:B------:R-:W-:Y:S05]  /*9e00*/  BRA `(.L_x_170) ;  /* 0xffffff98000c7947 */ /* 0x000fea000383ffff */
.L_x_70:
[----:B------:R-:W-:-:S07]  /*9e10*/  MOV R0, UR9 ;  /* 0x0000000900007c02 */ /* 0x000fce0008000f00 */
.L_x_171:
[----:B-1----:R1:W2:Y:S02]  /*9e20*/  SYNCS.PHASECHK.TRANS64.TRYWAIT P0, [R0+URZ+0xe0], R4 ;  /* 0x0000e004000075a7 */ /* 0x0022a400080011ff */
[----:B--2---:R-:W-:Y:S05]  /*9e30*/  @!P0 NANOSLEEP.SYNCS 0x989680 ;  /* 0x009896800000895d */ /* 0x004fea0003900000 */
[----:B------:R-:W2:Y:S02]  /*9e40*/  @!P0 SYNCS.PHASECHK.TRANS64 P0, [R0+URZ+0xe0], R4 ;  /* 0x0000e004000085a7 */ /* 0x000ea400080010ff */
[----:B--2---:R-:W-:Y:S05]  /*9e50*/  @!P0 BRA `(.L_x_171) ;  /* 0xfffffffc00f08947 */ /* 0x004fea000383ffff */
[----:B------:R-:W-:Y:S05]  /*9e60*/  BRA `(.L_x_172) ;  /* 0xffffff9800587947 */ /* 0x000fea000383ffff */
.L_x_73:
[----:B------:R-:W-:Y:S07]  /*9e70*/  MOV R0, UR8 ;  /* 0x0000000800007c02 */ /* 0x000fee0008000f00 */
.L_x_173:
[----:B-1----:R1:W2:Y:S02]  /*9e80*/  SYNCS.PHASECHK.TRANS64.TRYWAIT P0, [R0+URZ], R4 ;  /* 0x00000004000075a7 */ /* 0x0022a400080011ff */
[----:B--2---:R-:W-:Y:S05]  /*9e90*/  @!P0 NANOSLEEP.SYNCS 0x989680 ;  /* 0x009896800000895d */ /* 0x004fea0003900000 */
[----:B------:R-:W2:Y:S02]  /*9ea0*/  @!P0 SYNCS.PHASECHK.TRANS64 P0, [R0+URZ], R4 ;  /* 0x00000004000085a7 */ /* 0x000ea400080010ff */
[----:B--2---:R-:W-:Y:S05]  /*9eb0*/  @!P0 BRA `(.L_x_173) ;  /* 0xfffffffc00f08947 */ /* 0x004fea000383ffff */
[----:B------:R-:W-:Y:S05]  /*9ec0*/  BRA `(.L_x_72) ;  /* 0xffffff98006c7947 */ /* 0x000fea000383ffff */
.L_x_77:
[----:B-1----:R-:W-:-:S07]  /*9ed0*/  MOV R0, UR8 ;  /* 0x0000000800007c02 */ /* 0x002fce0008000f00 */
.L_x_174:
[----:B-1----:R1:W2:Y:S02]  /*9ee0*/  SYNCS.PHASECHK.TRANS64.TRYWAIT P0, [R0+URZ], R2 ;  /* 0x00000002000075a7 */ /* 0x0022a400080011ff */
[----:B--2---:R-:W-:Y:S05]  /*9ef0*/  @!P0 NANOSLEEP.SYNCS 0x989680 ;  /* 0x009896800000895d */ /* 0x004fea0003900000 */
[----:B------:R-:W2:Y:S02]  /*9f00*/  @!P0 SYNCS.PHASECHK.TRANS64 P0, [R0+URZ], R2 ;  /* 0x00000002000085a7 */ /* 0x000ea400080010ff */
[----:B--2---:R-:W-:Y:S05]  /*9f10*/  @!P0 BRA `(.L_x_174) ;  /* 0xfffffffc00f08947 */ /* 0x004fea000383ffff */
[----:B------:R-:W-:Y:S05]  /*9f20*/  BRA `(.L_x_175) ;  /* 0xffffff9c00607947 */ /* 0x000fea000383ffff */
.L_x_78:
[----:B------:R-:W-:-:S07]  /*9f30*/  MOV R0, UR8 ;  /* 0x0000000800007c02 */ /* 0x000fce0008000f00 */
.L_x_176:
[----:B-1----:R1:W2:Y:S02]  /*9f40*/  SYNCS.PHASECHK.TRANS64.TRYWAIT P0, [R0+URZ], R3 ;  /* 0x00000003000075a7 */ /* 0x0022a400080011ff */
[----:B--2---:R-:W-:Y:S05]  /*9f50*/  @!P0 NANOSLEEP.SYNCS 0x989680 ;  /* 0x009896800000895d */ /* 0x004fea0003900000 */
[----:B------:R-:W2:Y:S02]  /*9f60*/  @!P0 SYNCS.PHASECHK.TRANS64 P0, [R0+URZ], R3 ;  /* 0x00000003000085a7 */ /* 0x000ea400080010ff */
[----:B--2---:R-:W-:Y:S05]  /*9f70*/  @!P0 BRA `(.L_x_176) ;  /* 0xfffffffc00f08947 */ /* 0x004fea000383ffff */
[----:B------:R-:W-:Y:S05]  /*9f80*/  BRA `(.L_x_177) ;  /* 0xffffff9c006c7947 */ /* 0x000fea000383ffff */
.L_x_79:
[----:B------:R-:W-:-:S07]  /*9f90*/  MOV R0, UR8 ;  /* 0x0000000800007c02 */ /* 0x000fce0008000f00 */
.L_x_178:
[----:B-1----:R1:W2:Y:S02]  /*9fa0*/  SYNCS.PHASECHK.TRANS64.TRYWAIT P0, [R0+URZ], R3 ;  /* 0x00000003000075a7 */ /* 0x0022a400080011ff */
[----:B--2---:R-:W-:Y:S05]  /*9fb0*/  @!P0 NANOSLEEP.SYNCS 0x989680 ;  /* 0x009896800000895d */ /* 0x004fea0003900000 */
[----:B------:R-:W2:Y:S02]  /*9fc0*/  @!P0 SYNCS.PHASECHK.TRANS64 P0, [R0+URZ], R3 ;  /* 0x00000003000085a7 */ /* 0x000ea400080010ff */
[----:B--2---:R-:W-:Y:S05]  /*9fd0*/  @!P0 BRA `(.L_x_178) ;  /* 0xfffffffc00f08947 */ /* 0x004fea000383ffff */
[----:B------:R-:W-:Y:S05]  /*9fe0*/  BRA `(.L_x_179) ;  /* 0xffffff9c00787947 */ /* 0x000fea000383ffff */
.L_x_82:
[----:B------:R-:W-:-:S07]  /*9ff0*/  MOV R0, UR7 ;  /* 0x0000000700007c02 */ /* 0x000fce0008000f00 */
.L_x_180:
[----:B-1----:R1:W2:Y:S02]  /*a000*/  SYNCS.PHASECHK.TRANS64.TRYWAIT P1, [R0+URZ+0x120], R2 ;  /* 0x00012002000075a7 */ /* 0x0022a400080211ff */
[----:B--2---:R-:W-:Y:S05]  /*a010*/  @!P1 NANOSLEEP.SYNCS 0x989680 ;  /* 0x009896800000995d */ /* 0x004fea0003900000 */
[----:B------:R-:W2:Y:S02]  /*a020*/  @!P1 SYNCS.PHASECHK.TRANS64 P1, [R0+URZ+0x120], R2 ;  /* 0x00012002000095a7 */ /* 0x000ea400080210ff */
[----:B--2---:R-:W-:Y:S05]  /*a030*/  @!P1 BRA `(.L_x_180) ;  /* 0xfffffffc00f09947 */ /* 0x004fea000383ffff */
[----:B------:R-:W-:Y:S05]  /*a040*/  BRA `(.L_x_181) ;  /* 0xffffff9c00c47947 */ /* 0x000fea000383ffff */
.L_x_87:
[----:B--2---:R2:W4:Y:S02]  /*a050*/  SYNCS.PHASECHK.TRANS64.TRYWAIT P0, [R0+URZ+0xa0], R2 ;  /* 0x0000a002000075a7 */ /* 0x00452400080011ff */
[----:B----4-:R-:W-:Y:S05]  /*a060*/  @!P0 NANOSLEEP.SYNCS 0x989680 ;  /* 0x009896800000895d */ /* 0x010fea0003900000 */
[----:B------:R-:W4:Y:S02]  /*a070*/  @!P0 SYNCS.PHASECHK.TRANS64 P0, [R0+URZ+0xa0], R2 ;  /* 0x0000a002000085a7 */ /* 0x000f2400080010ff */
[----:B----4-:R-:W-:Y:S05]  /*a080*/  @!P0 BRA `(.L_x_87) ;  /* 0xfffffffc00f08947 */ /* 0x010fea000383ffff */
[----:B------:R-:W-:Y:S05]  /*a090*/  BRA `(.L_x_182) ;  /* 0xffffffa000d87947 */ /* 0x000fea000383ffff */
.L_x_90:
[----:B------:R-:W-:Y:S07]  /*a0a0*/  MOV R0, UR7 ;  /* 0x0000000700007c02 */ /* 0x000fee0008000f00 */
.L_x_183:
[----:B--2---:R2:W4:Y:S02]  /*a0b0*/  SYNCS.PHASECHK.TRANS64.TRYWAIT P0, [R0+URZ+0x98], R2 ;  /* 0x00009802000075a7 */ /* 0x00452400080011ff */
[----:B----4-:R-:W-:Y:S05]  /*a0c0*/  @!P0 NANOSLEEP.SYNCS 0x989680 ;  /* 0x009896800000895d */ /* 0x010fea0003900000 */
[----:B------:R-:W4:Y:S02]  /*a0d0*/  @!P0 SYNCS.PHASECHK.TRANS64 P0, [R0+URZ+0x98], R2 ;  /* 0x00009802000085a7 */ /* 0x000f2400080010ff */
[----:B----4-:R-:W-:Y:S05]  /*a0e0*/  @!P0 BRA `(.L_x_183) ;  /* 0xfffffffc00f08947 */ /* 0x010fea000383ffff */
[----:B------:R-:W-:Y:S05]  /*a0f0*/  BRA `(.L_x_89) ;  /* 0xffffffa400b87947 */ /* 0x000fea000383ffff */
.L_x_93:
[----:B------:R-:W-:Y:S07]  /*a100*/  MOV R0, UR7 ;  /* 0x0000000700007c02 */ /* 0x000fee0008000f00 */
.L_x_184:
[----:B-1----:R1:W2:Y:S02]  /*a110*/  SYNCS.PHASECHK.TRANS64.TRYWAIT P0, [R0+URZ+0x70], R14 ;  /* 0x0000700e000075a7 */ /* 0x0022a400080011ff */
[----:B--2---:R-:W-:Y:S05]  /*a120*/  @!P0 NANOSLEEP.SYNCS 0x989680 ;  /* 0x009896800000895d */ /* 0x004fea0003900000 */
[----:B------:R-:W2:Y:S02]  /*a130*/  @!P0 SYNCS.PHASECHK.TRANS64 P0, [R0+URZ+0x70], R14 ;  /* 0x0000700e000085a7 */ /* 0x000ea400080010ff */
[----:B--2---:R-:W-:Y:S05]  /*a140*/  @!P0 BRA `(.L_x_184) ;  /* 0xfffffffc00f08947 */ /* 0x004fea000383ffff */
[----:B------:R-:W-:Y:S05]  /*a150*/  BRA `(.L_x_185) ;  /* 0xffffffa800307947 */ /* 0x000fea000383ffff */
.L_x_94:
[----:B------:R-:W-:Y:S07]  /*a160*/  MOV R0, UR7 ;  /* 0x0000000700007c02 */ /* 0x000fee0008000f00 */
.L_x_186:
[----:B-1----:R1:W2:Y:S02]  /*a170*/  SYNCS.PHASECHK.TRANS64.TRYWAIT P0, [R0+URZ+0x78], R14 ;  /* 0x0000780e000075a7 */ /* 0x0022a400080011ff */
[----:B--2---:R-:W-:Y:S05]  /*a180*/  @!P0 NANOSLEEP.SYNCS 0x989680 ;  /* 0x009896800000895d */ /* 0x004fea0003900000 */
[----:B------:R-:W2:Y:S02]  /*a190*/  @!P0 SYNCS.PHASECHK.TRANS64 P0, [R0+URZ+0x78], R14 ;  /* 0x0000780e000085a7 */ /* 0x000ea400080010ff */
[----:B--2---:R-:W-:Y:S05]  /*a1a0*/  @!P0 BRA `(.L_x_186) ;  /* 0xfffffffc00f08947 */ /* 0x004fea000383ffff */
[----:B------:R-:W-:Y:S05]  /*a1b0*/  BRA `(.L_x_187) ;  /* 0xffffffa800887947 */ /* 0x000fea000383ffff */
.L_x_95:
[----:B------:R-:W-:Y:S07]  /*a1c0*/  MOV R0, UR7 ;  /* 0x0000000700007c02 */ /* 0x000fee0008000f00 */
.L_x_188:
[----:B-1----:R1:W2:Y:S02]  /*a1d0*/  SYNCS.PHASECHK.TRANS64.TRYWAIT P0, [R0+URZ+0x80], R14 ;  /* 0x0000800e000075a7 */ /* 0x0022a400080011ff */
[----:B--2---:R-:W-:Y:S05]  /*a1e0*/  @!P0 NANOSLEEP.SYNCS 0x989680 ;  /* 0x009896800000895d */ /* 0x004fea0003900000 */
[----:B------:R-:W2:Y:S02]  /*a1f0*/  @!P0 SYNCS.PHASECHK.TRANS64 P0, [R0+URZ+0x80], R14 ;  /* 0x0000800e000085a7 */ /* 0x000ea400080010ff */
[----:B--2---:R-:W-:Y:S05]  /*a200*/  @!P0 BRA `(.L_x_188) ;  /* 0xfffffffc00f08947 */ /* 0x004fea000383ffff */
[----:B------:R-:W-:Y:S05]  /*a210*/  BRA `(.L_x_189) ;  /* 0xffffffa800e47947 */ /* 0x000fea000383ffff */
.L_x_96:
[----:B------:R-:W-:Y:S07]  /*a220*/  MOV R0, UR7 ;  /* 0x0000000700007c02 */ /* 0x000fee0008000f00 */
.L_x_190:
[----:B-1----:R1:W2:Y:S02]  /*a230*/  SYNCS.PHASECHK.TRANS64.TRYWAIT P0, [R0+URZ+0x88], R14 ;  /* 0x0000880e000075a7 */ /* 0x0022a400080011ff */
[----:B--2---:R-:W-:Y:S05]  /*a240*/  @!P0 NANOSLEEP.SYNCS 0x989680 ;  /* 0x009896800000895d */ /* 0x004fea0003900000 */
[----:B------:R-:W2:Y:S02]  /*a250*/  @!P0 SYNCS.PHASECHK.TRANS64 P0, [R0+URZ+0x88], R14 ;  /* 0x0000880e000085a7 */ /* 0x000ea400080010ff */
[----:B--2---:R-:W-:Y:S05]  /*a260*/  @!P0 BRA `(.L_x_190) ;  /* 0xfffffffc00f08947 */ /* 0x004fea000383ffff */
[----:B------:R-:W-:Y:S05]  /*a270*/  BRA `(.L_x_191) ;  /* 0xffffffac00847947 */ /* 0x000fea000383ffff */
.L_x_98:
[----:B------:R-:W-:-:S07]  /*a280*/  MOV R0, UR7 ;  /* 0x0000000700007c02 */ /* 0x000fce0008000f00 */
.L_x_192:
[----:B-1----:R1:W4:Y:S02]  /*a290*/  SYNCS.PHASECHK.TRANS64.TRYWAIT P0, [R0+URZ+0x70], R2 ;  /* 0x00007002000075a7 */ /* 0x00232400080011ff */
[----:B----4-:R-:W-:Y:S05]  /*a2a0*/  @!P0 NANOSLEEP.SYNCS 0x989680 ;  /* 0x009896800000895d */ /* 0x010fea0003900000 */
[----:B------:R-:W4:Y:S02]  /*a2b0*/  @!P0 SYNCS.PHASECHK.TRANS64 P0, [R0+URZ+0x70], R2 ;  /* 0x00007002000085a7 */ /* 0x000f2400080010ff */
[----:B----4-:R-:W-:Y:S05]  /*a2c0*/  @!P0 BRA `(.L_x_192) ;  /* 0xfffffffc00f08947 */ /* 0x010fea000383ffff */
[----:B------:R-:W-:Y:S05]  /*a2d0*/  BRA `(.L_x_193) ;  /* 0xffffffb0000c7947 */ /* 0x000fea000383ffff */
.L_x_99:
[----:B-1----:R-:W-:-:S07]  /*a2e0*/  MOV R0, UR7 ;  /* 0x0000000700007c02 */ /* 0x002fce0008000f00 */
.L_x_194:
[----:B-1----:R1:W4:Y:S02]  /*a2f0*/  SYNCS.PHASECHK.TRANS64.TRYWAIT P0, [R0+URZ+0x78], R2 ;  /* 0x00007802000075a7 */ /* 0x00232400080011ff */
[----:B----4-:R-:W-:Y:S05]  /*a300*/  @!P0 NANOSLEEP.SYNCS 0x989680 ;  /* 0x009896800000895d */ /* 0x010fea0003900000 */
[----:B------:R-:W4:Y:S02]  /*a310*/  @!P0 SYNCS.PHASECHK.TRANS64 P0, [R0+URZ+0x78], R2 ;  /* 0x00007802000085a7 */ /* 0x000f2400080010ff */
[----:B----4-:R-:W-:Y:S05]  /*a320*/  @!P0 BRA `(.L_x_194) ;  /* 0xfffffffc00f08947 */ /* 0x010fea000383ffff */
[----:B------:R-:W-:Y:S05]  /*a330*/  BRA `(.L_x_195) ;  /* 0xffffffac00fc7947 */ /* 0x000fea000383ffff */
.L_x_100:
[----:B-1----:R-:W-:-:S07]  /*a340*/  MOV R0, UR7 ;  /* 0x0000000700007c02 */ /* 0x002fce0008000f00 */
.L_x_196:
[----:B-1----:R1:W4:Y:S02]  /*a350*/  SYNCS.PHASECHK.TRANS64.TRYWAIT P0, [R0+URZ+0x80], R2 ;  /* 0x00008002000075a7 */ /* 0x00232400080011ff */
[----:B----4-:R-:W-:Y:S05]  /*a360*/  @!P0 NANOSLEEP.SYNCS 0x989680 ;  /* 0x009896800000895d */ /* 0x010fea0003900000 */
[----:B------:R-:W4:Y:S02]  /*a370*/  @!P0 SYNCS.PHASECHK.TRANS64 P0, [R0+URZ+0x80], R2 ;  /* 0x00008002000085a7 */ /* 0x000f2400080010ff */
[----:B----4-:R-:W-:Y:S05]  /*a380*/  @!P0 BRA `(.L_x_196) ;  /* 0xfffffffc00f08947 */ /* 0x010fea000383ffff */
[----:B------:R-:W-:Y:S05]  /*a390*/  BRA `(.L_x_197) ;  /* 0xffffffac00ec7947 */ /* 0x000fea000383ffff */
.L_x_102:
[----:B--2---:R2:W3:Y:S02]  /*a3a0*/  SYNCS.PHASECHK.TRANS64.TRYWAIT P0, [R0+URZ+0xa0], R2 ;  /* 0x0000a002000075a7 */ /* 0x0044e400080011ff */
[----:B---3--:R-:W-:Y:S05]  /*a3b0*/  @!P0 NANOSLEEP.SYNCS 0x989680 ;  /* 0x009896800000895d */ /* 0x008fea0003900000 */
[----:B------:R-:W3:Y:S02]  /*a3c0*/  @!P0 SYNCS.PHASECHK.TRANS64 P0, [R0+URZ+0xa0], R2 ;  /* 0x0000a002000085a7 */ /* 0x000ee400080010ff */
[----:B---3--:R-:W-:Y:S05]  /*a3d0*/  @!P0 BRA `(.L_x_102) ;  /* 0xfffffffc00f08947 */ /* 0x008fea000383ffff */
[----:B------:R-:W-:Y:S05]  /*a3e0*/  BRA `(.L_x_198) ;  /* 0xffffffb000c87947 */ /* 0x000fea000383ffff */
.L_x_113:
[----:B-1----:R-:W-:Y:S04]  /*a3f0*/  MOV R2, UR48 ;  /* 0x0000003000027c02 */ /* 0x002fe80008000f00 */
[----:B------:R1:W3:Y:S03]  /*a400*/  SYNCS.PHASECHK.TRANS64.TRYWAIT P1, [R2+URZ+0x50], R3 ;  /* 0x00005003020075a7 */ /* 0x0002e600080211ff */
[----:B---3--:R-:W-:Y:S05]  /*a410*/  @!P1 NANOSLEEP.SYNCS 0x989680 ;  /* 0x009896800000995d */ /* 0x008fea0003900000 */
[----:B------:R-:W3:Y:S02]  /*a420*/  @!P1 SYNCS.PHASECHK.TRANS64 P1, [R2+URZ+0x50], R3 ;  /* 0x00005003020095a7 */ /* 0x000ee400080210ff */
[----:B---3--:R-:W-:Y:S05]  /*a430*/  @!P1 BRA `(.L_x_113) ;  /* 0xfffffffc00ec9947 */ /* 0x008fea000383ffff */
[----:B------:R-:W-:Y:S05]  /*a440*/  BRA `(.L_x_112) ;  /* 0xffffffbc00d47947 */ /* 0x000fea000383ffff */
.L_x_115:
[----:B-1----:R1:W4:Y:S02]  /*a450*/  SYNCS.PHASECHK.TRANS64.TRYWAIT P0, [R112+URZ+0xc0], R0 ;  /* 0x0000c000700075a7 */ /* 0x00232400080011ff */
[----:B----4-:R-:W-:Y:S05]  /*a460*/  @!P0 NANOSLEEP.SYNCS 0x989680 ;  /* 0x009896800000895d */ /* 0x010fea0003900000 */
[----:B------:R-:W4:Y:S02]  /*a470*/  @!P0 SYNCS.PHASECHK.TRANS64 P0, [R112+URZ+0xc0], R0 ;  /* 0x0000c000700085a7 */ /* 0x000f2400080010ff */
[----:B----4-:R-:W-:Y:S05]  /*a480*/  @!P0 BRA `(.L_x_115) ;  /* 0xfffffffc00f08947 */ /* 0x010fea000383ffff */
[----:B------:R-:W-:Y:S05]  /*a490*/  BRA `(.L_x_114) ;  /* 0xffffffbc00fc7947 */ /* 0x000fea000383ffff */
.L_x_124:
[----:B--2---:R2:W4:Y:S02]  /*a4a0*/  SYNCS.PHASECHK.TRANS64.TRYWAIT P0, [R2+URZ+0x50], R0 ;  /* 0x00005000020075a7 */ /* 0x00452400080011ff */
[----:B----4-:R-:W-:Y:S05]  /*a4b0*/  @!P0 NANOSLEEP.SYNCS 0x989680 ;  /* 0x009896800000895d */ /* 0x010fea0003900000 */
[----:B------:R-:W4:Y:S02]  /*a4c0*/  @!P0 SYNCS.PHASECHK.TRANS64 P0, [R2+URZ+0x50], R0 ;  /* 0x00005000020085a7 */ /* 0x000f2400080010ff */
[----:B----4-:R-:W-:Y:S05]  /*a4d0*/  @!P0 BRA `(.L_x_124) ;  /* 0xfffffffc00f08947 */ /* 0x010fea000383ffff */
[----:B------:R-:W-:Y:S05]  /*a4e0*/  BRA `(.L_x_123) ;  /* 0xffffffc800e87947 */ /* 0x000fea000383ffff */
.L_x_132:
[----:B--2---:R2:W4:Y:S02]  /*a4f0*/  SYNCS.PHASECHK.TRANS64.TRYWAIT P0, [R0+URZ+0x50], R6 ;  /* 0x00005006000075a7 */ /* 0x00452400080011ff */
[----:B----4-:R-:W-:Y:S05]  /*a500*/  @!P0 NANOSLEEP.SYNCS 0x989680 ;  /* 0x009896800000895d */ /* 0x010fea0003900000 */
[----:B------:R-:W4:Y:S02]  /*a510*/  @!P0 SYNCS.PHASECHK.TRANS64 P0, [R0+URZ+0x50], R6 ;  /* 0x00005006000085a7 */ /* 0x000f2400080010ff */
[----:B----4-:R-:W-:Y:S05]  /*a520*/  @!P0 BRA `(.L_x_132) ;  /* 0xfffffffc00f08947 */ /* 0x010fea000383ffff */
[----:B------:R-:W-:Y:S05]  /*a530*/  BRA `(.L_x_131) ;  /* 0xffffffd400fc7947 */ /* 0x000fea000383ffff */
.L_x_140:
[----:B--2---:R2:W4:Y:S02]  /*a540*/  SYNCS.PHASECHK.TRANS64.TRYWAIT P0, [R0+URZ+0x50], R5 ;  /* 0x00005005000075a7 */ /* 0x00452400080011ff */
[----:B----4-:R-:W-:Y:S05]  /*a550*/  @!P0 NANOSLEEP.SYNCS 0x989680 ;  /* 0x009896800000895d */ /* 0x010fea0003900000 */
[----:B------:R-:W4:Y:S02]  /*a560*/  @!P0 SYNCS.PHASECHK.TRANS64 P0, [R0+URZ+0x50], R5 ;  /* 0x00005005000085a7 */ /* 0x000f2400080010ff */
[----:B----4-:R-:W-:Y:S05]  /*a570*/  @!P0 BRA `(.L_x_140) ;  /* 0xfffffffc00f08947 */ /* 0x010fea000383ffff */
[----:B------:R-:W-:Y:S05]  /*a580*/  BRA `(.L_x_139) ;  /* 0xffffffe400107947 */ /* 0x000fea000383ffff */
        .weak           $__internal_0_$__cuda_sm10x_tcgen05_guardrail_trap_col_being_dealloced_not_returned_by_alloc
        .type           $__internal_0_$__cuda_sm10x_tcgen05_guardrail_trap_col_being_dealloced_not_returned_by_alloc,@function
        .size           $__internal_0_$__cuda_sm10x_tcgen05_guardrail_trap_col_being_dealloced_not_returned_by_alloc,($__internal_1_$__cuda_sm10x_tcgen05_guardrail_trap_phase_invalid_during_alloc - $__internal_0_$__cuda_sm10x_tcgen05_guardrail_trap_col_being_dealloced_not_returned_by_alloc)
$__internal_0_$__cuda_sm10x_tcgen05_guardrail_trap_col_being_dealloced_not_returned_by_alloc:
[----:B------:R-:W-:Y:S05]  /*a590*/  BPT.TRAP 0x1 ;  /* 0x000000040000795c */ /* 0x000fea0000300000 */
[----:B------:R-:W-:-:S04]  /*a5a0*/  HFMA2 R3, -RZ, RZ, 0, 0 ;  /* 0x00000000ff037431 */ /* 0x000fc800000001ff */
[----:B------:R-:W-:Y:S05]  /*a5b0*/  RET.REL.NODEC R2 `(_ZN7cutlass13device_kernelINS_4gemm6kernel13GemmUniversalIN4cute5tupleIJiiiiEEENS1_10collective13CollectiveMmaINS1_35MainloopSm100TmaUmmaWarpSpecializedILi5ELi2ELi4ENS5_IJNS4_1CILi2EEENSA_ILi1EEESC_EEEEENS5_IJNSA_ILi128EEENSA_ILi256EEENSA_ILi64EEEEEENS_10bfloat16_tENS5_IJlSC_lEEESJ_SK_NS4_8TiledMMAINS4_8MMA_AtomIJNS4_26SM100_MMA_F16BF16_2x1SM_SSISJ_SJ_fLi128ELi256ELNS4_4UMMA5MajorE0ELSP_0ELNSO_7ScaleInE0ELSQ_0EEEEEENS4_6LayoutINS5_IJSC_SC_SC_EEENS5_IJNSA_ILi0EEESV_SV_EEEEENS5_IJNS4_10UnderscoreESY_SY_EEEEENS4_18SM100_TMA_2SM_LOADENS4_14ComposedLayoutINS4_7SwizzleILi3ELi4ELi3EEENS4_18smem_ptr_flag_bitsILi16EEENST_INS5_IJNSA_ILi8EEESH_EEENS5_IJSH_SC_EEEEEEEvNS4_8identityES11_S1B_vS1C_EENS_8epilogue10collective18CollectiveEpilogueINS1E_23Sm100TmaWarpSpecializedILi4ELi2ELi32ELb1ELb0EEEJNS5_IJSH_SG_SH_EEENS5_IJNST_ISH_SC_EENST_INS5_IJNSA_ILi32EEESB_EEENS5_IJSC_SF_EEEEEEEESJ_SK_SJ_SK_NS1E_6fusion15FusionCallbacksIS1I_NS1Q_17LinearCombinationISJ_fSJ_fLNS_15FloatRoundStyleE2EEES1J_S1P_JEEENS4_5SM1004TMEM4LOAD26SM100_TMEM_LOAD_32dp32b32xENS4_13SM90_TMA_LOADENS12_INS13_ILi2ELi4ELi3EEES16_NST_INS5_IJS17_S1L_EEENS5_IJS1L_SC_EEEEEEENS4_39AutoVectorizingCopyWithAssumedAlignmentILi128EEENS4_14SM90_TMA_STOREES25_S27_S27_EEEvvEEEEvNT_6ParamsE) ;  /* 0xffffff5802907950 */ /* 0x000fea0003c3ffff */
        .weak           $__internal_1_$__cuda_sm10x_tcgen05_guardrail_trap_phase_invalid_during_alloc
        .type           $__internal_1_$__cuda_sm10x_tcgen05_guardrail_trap_phase_invalid_during_alloc,@function
        .size           $__internal_1_$__cuda_sm10x_tcgen05_guardrail_trap_phase_invalid_during_alloc,($__internal_2_$__cuda_sm10x_tcgen05_guardrail_trap_unallocated_columns_being_dealloced - $__internal_1_$__cuda_sm10x_tcgen05_guardrail_trap_phase_invalid_during_alloc)
$__internal_1_$__cuda_sm10x_tcgen05_guardrail_trap_phase_invalid_during_alloc:
[----:B------:R-:W-:Y:S05]  /*a5c0*/  BPT.TRAP 0x1 ;  /* 0x000000040000795c */ /* 0x000fea0000300000 */
[----:B------:R-:W-:-:S04]  /*a5d0*/  MOV R3, 0x0 ;  /* 0x0000000000037802 */ /* 0x000fc80000000f00 */
[----:B------:R-:W-:Y:S05]  /*a5e0*/  RET.REL.NODEC R2 `(_ZN7cutlass13device_kernelINS_4gemm6kernel13GemmUniversalIN4cute5tupleIJiiiiEEENS1_10collective13CollectiveMmaINS1_35MainloopSm100TmaUmmaWarpSpecializedILi5ELi2ELi4ENS5_IJNS4_1CILi2EEENSA_ILi1EEESC_EEEEENS5_IJNSA_ILi128EEENSA_ILi256EEENSA_ILi64EEEEEENS_10bfloat16_tENS5_IJlSC_lEEESJ_SK_NS4_8TiledMMAINS4_8MMA_AtomIJNS4_26SM100_MMA_F16BF16_2x1SM_SSISJ_SJ_fLi128ELi256ELNS4_4UMMA5MajorE0ELSP_0ELNSO_7ScaleInE0ELSQ_0EEEEEENS4_6LayoutINS5_IJSC_SC_SC_EEENS5_IJNSA_ILi0EEESV_SV_EEEEENS5_IJNS4_10UnderscoreESY_SY_EEEEENS4_18SM100_TMA_2SM_LOADENS4_14ComposedLayoutINS4_7SwizzleILi3ELi4ELi3EEENS4_18smem_ptr_flag_bitsILi16EEENST_INS5_IJNSA_ILi8EEESH_EEENS5_IJSH_SC_EEEEEEEvNS4_8identityES11_S1B_vS1C_EENS_8epilogue10collective18CollectiveEpilogueINS1E_23Sm100TmaWarpSpecializedILi4ELi2ELi32ELb1ELb0EEEJNS5_IJSH_SG_SH_EEENS5_IJNST_ISH_SC_EENST_INS5_IJNSA_ILi32EEESB_EEENS5_IJSC_SF_EEEEEEEESJ_SK_SJ_SK_NS1E_6fusion15FusionCallbacksIS1I_NS1Q_17LinearCombinationISJ_fSJ_fLNS_15FloatRoundStyleE2EEES1J_S1P_JEEENS4_5SM1004TMEM4LOAD26SM100_TMEM_LOAD_32dp32b32xENS4_13SM90_TMA_LOADENS12_INS13_ILi2ELi4ELi3EEES16_NST_INS5_IJS17_S1L_EEENS5_IJS1L_SC_EEEEEEENS4_39AutoVectorizingCopyWithAssumedAlignmentILi128EEENS4_14SM90_TMA_STOREES25_S27_S27_EEEvvEEEEvNT_6ParamsE) ;  /* 0xffffff5802847950 */ /* 0x000fea0003c3ffff */
        .weak           $__internal_2_$__cuda_sm10x_tcgen05_guardrail_trap_unallocated_columns_being_dealloced
        .type           $__internal_2_$__cuda_sm10x_tcgen05_guardrail_trap_unallocated_columns_being_dealloced,@function
        .size           $__internal_2_$__cuda_sm10x_tcgen05_guardrail_trap_unallocated_columns_being_dealloced,(.L_x_200 - $__internal_2_$__cuda_sm10x_tcgen05_guardrail_trap_unallocated_columns_being_dealloced)
$__internal_2_$__cuda_sm10x_tcgen05_guardrail_trap_unallocated_columns_being_dealloced:
[----:B------:R-:W-:Y:S05]  /*a5f0*/  BPT.TRAP 0x1 ;  /* 0x000000040000795c */ /* 0x000fea0000300000 */
[----:B------:R-:W-:-:S04]  /*a600*/  HFMA2 R3, -RZ, RZ, 0, 0 ;  /* 0x00000000ff037431 */ /* 0x000fc800000001ff */
[----:B------:R-:W-:Y:S05]  /*a610*/  RET.REL.NODEC R2 `(_ZN7cutlass13device_kernelINS_4gemm6kernel13GemmUniversalIN4cute5tupleIJiiiiEEENS1_10collective13CollectiveMmaINS1_35MainloopSm100TmaUmmaWarpSpecializedILi5ELi2ELi4ENS5_IJNS4_1CILi2EEENSA_ILi1EEESC_EEEEENS5_IJNSA_ILi128EEENSA_ILi256EEENSA_ILi64EEEEEENS_10bfloat16_tENS5_IJlSC_lEEESJ_SK_NS4_8TiledMMAINS4_8MMA_AtomIJNS4_26SM100_MMA_F16BF16_2x1SM_SSISJ_SJ_fLi128ELi256ELNS4_4UMMA5MajorE0ELSP_0ELNSO_7ScaleInE0ELSQ_0EEEEEENS4_6LayoutINS5_IJSC_SC_SC_EEENS5_IJNSA_ILi0EEESV_SV_EEEEENS5_IJNS4_10UnderscoreESY_SY_EEEEENS4_18SM100_TMA_2SM_LOADENS4_14ComposedLayoutINS4_7SwizzleILi3ELi4ELi3EEENS4_18smem_ptr_flag_bitsILi16EEENST_INS5_IJNSA_ILi8EEESH_EEENS5_IJSH_SC_EEEEEEEvNS4_8identityES11_S1B_vS1C_EENS_8epilogue10collective18CollectiveEpilogueINS1E_23Sm100TmaWarpSpecializedILi4ELi2ELi32ELb1ELb0EEEJNS5_IJSH_SG_SH_EEENS5_IJNST_ISH_SC_EENST_INS5_IJNSA_ILi32EEESB_EEENS5_IJSC_SF_EEEEEEEESJ_SK_SJ_SK_NS1E_6fusion15FusionCallbacksIS1I_NS1Q_17LinearCombinationISJ_fSJ_fLNS_15FloatRoundStyleE2EEES1J_S1P_JEEENS4_5SM1004TMEM4LOAD26SM100_TMEM_LOAD_32dp32b32xENS4_13SM90_TMA_LOADENS12_INS13_ILi2ELi4ELi3EEES16_NST_INS5_IJS17_S1L_EEENS5_IJS1L_SC_EEEEEEENS4_39AutoVectorizingCopyWithAssumedAlignmentILi128EEENS4_14SM90_TMA_STOREES25_S27_S27_EEEvvEEEEvNT_6ParamsE) ;  /* 0xffffff5802787950 */ /* 0x000fea0003c3ffff */
.L_x_199:
[----:B------:R-:W-:-:S00]  /*a620*/  BRA `(.L_x_199) ;  /* 0xfffffffc00fc7947 */ /* 0x000fc0000383ffff */
[----:B------:R-:W-:-:S00]  /*a630*/  NOP ;  /* 0x0000000000007918 */ /* 0x000fc00000000000 */
        /* <DEDUP_REMOVED lines=12> */
.L_x_200:


//--------------------- .nv.global.init           --------------------------
	.section	.nv.global.init,"aw",@progbits
.nv.global.init:
	.type		$str$27,@object
	.size		$str$27,($str$28 - $str$27)
$str$27:
        /*0000*/ 	.byte	0x28, 0x61, 0x64, 0x64, 0x72, 0x65, 0x73, 0x73, 0x20, 0x26, 0x20, 0x6d, 0x61, 0x73, 0x6b, 0x29
        /*0010*/ 	.byte	0x20, 0x3d, 0x3d, 0x20, 0x30, 0x00
	.type		$str$28,@object
	.size		$str$28,($str$26 - $str$28)
$str$28:
        /*0016*/ 	.byte	0x2f, 0x74, 0x6d, 0x70, 0x2f, 0x63, 0x75, 0x74, 0x6c, 0x61, 0x73, 0x73, 0x5f, 0x73, 0x77, 0x65
        /*0026*/ 	.byte	0x65, 0x70, 0x5f, 0x73, 0x72, 0x63, 0x2f, 0x69, 0x6e, 0x63, 0x6c, 0x75, 0x64, 0x65, 0x2f, 0x63
        /*0036*/ 	.byte	0x75, 0x74, 0x65, 0x2f, 0x70, 0x6f, 0x69, 0x6e, 0x74, 0x65, 0x72, 0x5f, 0x66, 0x6c, 0x61, 0x67
        /*0046*/ 	.byte	0x67, 0x65, 0x64, 0x2e, 0x68, 0x70, 0x70, 0x00
	.type		$str$26,@object
	.size		$str$26,($str$25 - $str$26)
$str$26:
        /*004e*/ 	.byte	0x2f, 0x74, 0x6d, 0x70, 0x2f, 0x63, 0x75, 0x74, 0x6c, 0x61, 0x73, 0x73, 0x5f, 0x73, 0x77, 0x65
        /*005e*/ 	.byte	0x65, 0x70, 0x5f, 0x73, 0x72, 0x63, 0x2f, 0x69, 0x6e, 0x63, 0x6c, 0x75, 0x64, 0x65, 0x2f, 0x63
        /*006e*/ 	.byte	0x75, 0x74, 0x65, 0x2f, 0x61, 0x74, 0x6f, 0x6d, 0x2f, 0x63, 0x6f, 0x70, 0x79, 0x5f, 0x74, 0x72
        /*007e*/ 	.byte	0x61, 0x69, 0x74, 0x73, 0x5f, 0x73, 0x6d, 0x31, 0x30, 0x30, 0x2e, 0x68, 0x70, 0x70, 0x00
	.type		$str$25,@object
	.size		$str$25,(__unnamed_1 - $str$25)
$str$25:
        /*008d*/ 	.byte	0x28, 0x28, 0x75, 0x69, 0x6e, 0x74, 0x33, 0x32, 0x5f, 0x74, 0x28, 0x74, 0x68, 0x72, 0x65, 0x61
        /*009d*/ 	.byte	0x64, 0x49, 0x64, 0x78, 0x2e, 0x78, 0x29, 0x20, 0x2f, 0x20, 0x33, 0x32, 0x29, 0x20, 0x25, 0x20
        /*00ad*/ 	.byte	0x34, 0x29, 0x20, 0x3d, 0x3d, 0x20, 0x28, 0x28, 0x28, 0x74, 0x6d, 0x65, 0x6d, 0x5f, 0x61, 0x64
        /*00bd*/ 	.byte	0x64, 0x72, 0x20, 0x3e, 0x3e, 0x20, 0x31, 0x36, 0x29, 0x20, 0x2f, 0x20, 0x33, 0x32, 0x29, 0x20
        /*00cd*/ 	.byte	0x25, 0x20, 0x34, 0x29, 0x00
	.type		__unnamed_1,@object
	.size		__unnamed_1,(__unnamed_2 - __unnamed_1)
__unnamed_1:
        /*00d2*/ 	.byte	0x61, 0x75, 0x74, 0x6f, 0x20, 0x63, 0x75, 0x74, 0x65, 0x3a, 0x3a, 0x61, 0x73, 0x5f, 0x70, 0x6f
        /* <DEDUP_REMOVED lines=24> */
        /*0262*/ 	.byte	0x43, 0x3c, 0x34, 0x30, 0x39, 0x36, 0x3e, 0x3e, 0x3e, 0x3e, 0x5d, 0x00
	.type		__unnamed_2,@object
	.size		__unnamed_2,(.L_2 - __unnamed_2)
__unnamed_2:
        /* <DEDUP_REMOVED lines=42> */
        /*050e*/ 	.byte	0x3e, 0x3e, 0x5d, 0x00
.L_2:


//--------------------- .nv.shared._ZN7cutlass13device_kernelINS_4gemm6kernel13GemmUniversalIN4cute5tupleIJiiiiEEENS1_10collective13CollectiveMmaINS1_35MainloopSm100TmaUmmaWarpSpecializedILi5ELi2ELi4ENS5_IJNS4_1CILi2EEENSA_ILi1EEESC_EEEEENS5_IJNSA_ILi128EEENSA_ILi256EEENSA_ILi64EEEEEENS_10bfloat16_tENS5_IJlSC_lEEESJ_SK_NS4_8TiledMMAINS4_8MMA_AtomIJNS4_26SM100_MMA_F16BF16_2x1SM_SSISJ_SJ_fLi128ELi256ELNS4_4UMMA5MajorE0ELSP_0ELNSO_7ScaleInE0ELSQ_0EEEEEENS4_6LayoutINS5_IJSC_SC_SC_EEENS5_IJNSA_ILi0EEESV_SV_EEEEENS5_IJNS4_10UnderscoreESY_SY_EEEEENS4_18SM100_TMA_2SM_LOADENS4_14ComposedLayoutINS4_7SwizzleILi3ELi4ELi3EEENS4_18smem_ptr_flag_bitsILi16EEENST_INS5_IJNSA_ILi8EEESH_EEENS5_IJSH_SC_EEEEEEEvNS4_8identityES11_S1B_vS1C_EENS_8epilogue10collective18CollectiveEpilogueINS1E_23Sm100TmaWarpSpecializedILi4ELi2ELi32ELb1ELb0EEEJNS5_IJSH_SG_SH_EEENS5_IJNST_ISH_SC_EENST_INS5_IJNSA_ILi32EEESB_EEENS5_IJSC_SF_EEEEEEEESJ_SK_SJ_SK_NS1E_6fusion15FusionCallbacksIS1I_NS1Q_17LinearCombinationISJ_fSJ_fLNS_15FloatRoundStyleE2EEES1J_S1P_JEEENS4_5SM1004TMEM4LOAD26SM100_TMEM_LOAD_32dp32b32xENS4_13SM90_TMA_LOADENS12_INS13_ILi2ELi4ELi3EEES16_NST_INS5_IJS17_S1L_EEENS5_IJS1L_SC_EEEEEEENS4_39AutoVectorizingCopyWithAssumedAlignmentILi128EEENS4_14SM90_TMA_STOREES25_S27_S27_EEEvvEEEEvNT_6ParamsE --------------------------
	.section	.nv.shared._ZN7cutlass13device_kernelINS_4gemm6kernel13GemmUniversalIN4cute5tupleIJiiiiEEENS1_10collective13CollectiveMmaINS1_35MainloopSm100TmaUmmaWarpSpecializedILi5ELi2ELi4ENS5_IJNS4_1CILi2EEENSA_ILi1EEESC_EEEEENS5_IJNSA_ILi128EEENSA_ILi256EEENSA_ILi64EEEEEENS_10bfloat16_tENS5_IJlSC_lEEESJ_SK_NS4_8TiledMMAINS4_8MMA_AtomIJNS4_26SM100_MMA_F16BF16_2x1SM_SSISJ_SJ_fLi128ELi256ELNS4_4UMMA5MajorE0ELSP_0ELNSO_7ScaleInE0ELSQ_0EEEEEENS4_6LayoutINS5_IJSC_SC_SC_EEENS5_IJNSA_ILi0EEESV_SV_EEEEENS5_IJNS4_10UnderscoreESY_SY_EEEEENS4_18SM100_TMA_2SM_LOADENS4_14ComposedLayoutINS4_7SwizzleILi3ELi4ELi3EEENS4_18smem_ptr_flag_bitsILi16EEENST_INS5_IJNSA_ILi8EEESH_EEENS5_IJSH_SC_EEEEEEEvNS4_8identityES11_S1B_vS1C_EENS_8epilogue10collective18CollectiveEpilogueINS1E_23Sm100TmaWarpSpecializedILi4ELi2ELi32ELb1ELb0EEEJNS5_IJSH_SG_SH_EEENS5_IJNST_ISH_SC_EENST_INS5_IJNSA_ILi32EEESB_EEENS5_IJSC_SF_EEEEEEEESJ_SK_SJ_SK_NS1E_6fusion15FusionCallbacksIS1I_NS1Q_17LinearCombinationISJ_fSJ_fLNS_15FloatRoundStyleE2EEES1J_S1P_JEEENS4_5SM1004TMEM4LOAD26SM100_TMEM_LOAD_32dp32b32xENS4_13SM90_TMA_LOADENS12_INS13_ILi2ELi4ELi3EEES16_NST_INS5_IJS17_S1L_EEENS5_IJS1L_SC_EEEEEEENS4_39AutoVectorizingCopyWithAssumedAlignmentILi128EEENS4_14SM90_TMA_STOREES25_S27_S27_EEEvvEEEEvNT_6ParamsE,"aw",@nobits
	.sectionflags	@""
	.align	16
	.zero		1024


//--------------------- .nv.shared.reserved.0     --------------------------
	.section	.nv.shared.reserved.0,"aw",@nobits
	.weak		__nv_reservedSMEM_offset_0_alias
	.size		__nv_reservedSMEM_offset_0_alias, 0, 64
	.other		__nv_reservedSMEM_offset_0_alias,@"STO_CUDA_RESERVED_SHARED STV_DEFAULT"
__nv_reservedSMEM_offset_0_alias:
	.zero		0
.nv.shared.reserved.0:
	.zero		64
	.weak		__nv_reservedSMEM_tcgen05_partition
	.type		__nv_reservedSMEM_tcgen05_partition,@object
	.size		__nv_reservedSMEM_tcgen05_partition,(.L_0 - __nv_reservedSMEM_tcgen05_partition)
__nv_reservedSMEM_tcgen05_partition:
	.zero		32
.L_0:


//--------------------- .nv.global                --------------------------
	.section	.nv.global,"aw",@nobits
.nv.global:
	.type		_ZN39_INTERNAL_e25cced7_4_k_cu_a614193f_89404cute1_E,@object
	.size		_ZN39_INTERNAL_e25cced7_4_k_cu_a614193f_89404cute1_E,(_ZN39_INTERNAL_e25cced7_4_k_cu_a614193f_89404cuda3std3__45__cpo6cbeginE - _ZN39_INTERNAL_e25cced7_4_k_cu_a614193f_89404cute1_E)
_ZN39_INTERNAL_e25cced7_4_k_cu_a614193f_89404cute1_E:
	.zero		1
	.type		_ZN39_INTERNAL_e25cced7_4_k_cu_a614193f_89404cuda3std3__45__cpo6cbeginE,@object
	.size		_ZN39_INTERNAL_e25cced7_4_k_cu_a614193f_89404cuda3std3__45__cpo6cbeginE,(_ZN39_INTERNAL_e25cced7_4_k_cu_a614193f_89404cuda3std3__48in_placeE - _ZN39_INTERNAL_e25cced7_4_k_cu_a614193f_89404cuda3std3__45__cpo6cbeginE)
_ZN39_INTERNAL_e25cced7_4_k_cu_a614193f_89404cuda3std3__45__cpo6cbeginE:
	.zero		1
	.type		_ZN39_INTERNAL_e25cced7_4_k_cu_a614193f_89404cuda3std3__48in_placeE,@object
	.size		_ZN39_INTERNAL_e25cced7_4_k_cu_a614193f_89404cuda3std3__48in_placeE,(_ZN39_INTERNAL_e25cced7_4_k_cu_a614193f_89404cuda3std6ranges3__45__cpo9iter_moveE - _ZN39_INTERNAL_e25cced7_4_k_cu_a614193f_89404cuda3std3__48in_placeE)
_ZN39_INTERNAL_e25cced7_4_k_cu_a614193f_89404cuda3std3__48in_placeE:
	.zero		1
	.type		_ZN39_INTERNAL_e25cced7_4_k_cu_a614193f_89404cuda3std6ranges3__45__cpo9iter_moveE,@object
	.size		_ZN39_INTERNAL_e25cced7_4_k_cu_a614193f_89404cuda3std6ranges3__45__cpo9iter_moveE,(_ZN39_INTERNAL_e25cced7_4_k_cu_a614193f_89404cuda3std3__45__cpo5beginE - _ZN39_INTERNAL_e25cced7_4_k_cu_a614193f_89404cuda3std6ranges3__45__cpo9iter_moveE)
_ZN39_INTERNAL_e25cced7_4_k_cu_a614193f_89404cuda3std6ranges3__45__cpo9iter_moveE:
	.zero		1
	.type		_ZN39_INTERNAL_e25cced7_4_k_cu_a614193f_89404cuda3std3__45__cpo5beginE,@object
	.size		_ZN39_INTERNAL_e25cced7_4_k_cu_a614193f_89404cuda3std3__45__cpo5beginE,(_ZN39_INTERNAL_e25cced7_4_k_cu_a614193f_89404cuda3std3__441_GLOBAL__N__e25cced7_4_k_cu_a614193f_89406ignoreE - _ZN39_INTERNAL_e25cced7_4_k_cu_a614193f_89404cuda3std3__45__cpo5beginE)
_ZN39_INTERNAL_e25cced7_4_k_cu_a614193f_89404cuda3std3__45__cpo5beginE:
	.zero		1
	.type		_ZN39_INTERNAL_e25cced7_4_k_cu_a614193f_89404cuda3std3__441_GLOBAL__N__e25cced7_4_k_cu_a614193f_89406ignoreE,@object
	.size		_ZN39_INTERNAL_e25cced7_4_k_cu_a614193f_89404cuda3std3__441_GLOBAL__N__e25cced7_4_k_cu_a614193f_89406ignoreE,(_ZN39_INTERNAL_e25cced7_4_k_cu_a614193f_89404cute7productE - _ZN39_INTERNAL_e25cced7_4_k_cu_a614193f_89404cuda3std3__441_GLOBAL__N__e25cced7_4_k_cu_a614193f_89406ignoreE)
_ZN39_INTERNAL_e25cced7_4_k_cu_a614193f_89404cuda3std3__441_GLOBAL__N__e25cced7_4_k_cu_a614193f_89406ignoreE:
	.zero		1
	.type		_ZN39_INTERNAL_e25cced7_4_k_cu_a614193f_89404cute7productE,@object
	.size		_ZN39_INTERNAL_e25cced7_4_k_cu_a614193f_89404cute7productE,(_ZN39_INTERNAL_e25cced7_4_k_cu_a614193f_89404cuda3std3__45__cpo3endE - _ZN39_INTERNAL_e25cced7_4_k_cu_a614193f_89404cute7productE)
_ZN39_INTERNAL_e25cced7_4_k_cu_a614193f_89404cute7productE:
	.zero		1
	.type		_ZN39_INTERNAL_e25cced7_4_k_cu_a614193f_89404cuda3std3__45__cpo3endE,@object
	.size		_ZN39_INTERNAL_e25cced7_4_k_cu_a614193f_89404cuda3std3__45__cpo3endE,(_ZN39_INTERNAL_e25cced7_4_k_cu_a614193f_89404cuda3std3__419piecewise_constructE - _ZN39_INTERNAL_e25cced7_4_k_cu_a614193f_89404cuda3std3__45__cpo3endE)
_ZN39_INTERNAL_e25cced7_4_k_cu_a614193f_89404cuda3std3__45__cpo3endE:
	.zero		1
	.type		_ZN39_INTERNAL_e25cced7_4_k_cu_a614193f_89404cuda3std3__419piecewise_constructE,@object
	.size		_ZN39_INTERNAL_e25cced7_4_k_cu_a614193f_89404cuda3std3__419piecewise_constructE,(_ZN39_INTERNAL_e25cced7_4_k_cu_a614193f_89404cuda3std3__45__cpo4cendE - _ZN39_INTERNAL_e25cced7_4_k_cu_a614193f_89404cuda3std3__419piecewise_constructE)
_ZN39_INTERNAL_e25cced7_4_k_cu_a614193f_89404cuda3std3__419piecewise_constructE:
	.zero		1
	.type		_ZN39_INTERNAL_e25cced7_4_k_cu_a614193f_89404cuda3std3__45__cpo4cendE,@object
	.size		_ZN39_INTERNAL_e25cced7_4_k_cu_a614193f_89404cuda3std3__45__cpo4cendE,(_ZN39_INTERNAL_e25cced7_4_k_cu_a614193f_89404cuda3std6ranges3__45__cpo4swapE - _ZN39_INTERNAL_e25cced7_4_k_cu_a614193f_89404cuda3std3__45__cpo4cendE)
_ZN39_INTERNAL_e25cced7_4_k_cu_a614193f_89404cuda3std3__45__cpo4cendE:
	.zero		1
	.type		_ZN39_INTERNAL_e25cced7_4_k_cu_a614193f_89404cuda3std6ranges3__45__cpo4swapE,@object
	.size		_ZN39_INTERNAL_e25cced7_4_k_cu_a614193f_89404cuda3std6ranges3__45__cpo4swapE,(.L_10 - _ZN39_INTERNAL_e25cced7_4_k_cu_a614193f_89404cuda3std6ranges3__45__cpo4swapE)
_ZN39_INTERNAL_e25cced7_4_k_cu_a614193f_89404cuda3std6ranges3__45__cpo4swapE:
	.zero		1
.L_10:


//--------------------- .nv.constant0._ZN7cutlass13device_kernelINS_4gemm6kernel13GemmUniversalIN4cute5tupleIJiiiiEEENS1_10collective13CollectiveMmaINS1_35MainloopSm100TmaUmmaWarpSpecializedILi5ELi2ELi4ENS5_IJNS4_1CILi2EEENSA_ILi1EEESC_EEEEENS5_IJNSA_ILi128EEENSA_ILi256EEENSA_ILi64EEEEEENS_10bfloat16_tENS5_IJlSC_lEEESJ_SK_NS4_8TiledMMAINS4_8MMA_AtomIJNS4_26SM100_MMA_F16BF16_2x1SM_SSISJ_SJ_fLi128ELi256ELNS4_4UMMA5MajorE0ELSP_0ELNSO_7ScaleInE0ELSQ_0EEEEEENS4_6LayoutINS5_IJSC_SC_SC_EEENS5_IJNSA_ILi0EEESV_SV_EEEEENS5_IJNS4_10UnderscoreESY_SY_EEEEENS4_18SM100_TMA_2SM_LOADENS4_14ComposedLayoutINS4_7SwizzleILi3ELi4ELi3EEENS4_18smem_ptr_flag_bitsILi16EEENST_INS5_IJNSA_ILi8EEESH_EEENS5_IJSH_SC_EEEEEEEvNS4_8identityES11_S1B_vS1C_EENS_8epilogue10collective18CollectiveEpilogueINS1E_23Sm100TmaWarpSpecializedILi4ELi2ELi32ELb1ELb0EEEJNS5_IJSH_SG_SH_EEENS5_IJNST_ISH_SC_EENST_INS5_IJNSA_ILi32EEESB_EEENS5_IJSC_SF_EEEEEEEESJ_SK_SJ_SK_NS1E_6fusion15FusionCallbacksIS1I_NS1Q_17LinearCombinationISJ_fSJ_fLNS_15FloatRoundStyleE2EEES1J_S1P_JEEENS4_5SM1004TMEM4LOAD26SM100_TMEM_LOAD_32dp32b32xENS4_13SM90_TMA_LOADENS12_INS13_ILi2ELi4ELi3EEES16_NST_INS5_IJS17_S1L_EEENS5_IJS1L_SC_EEEEEEENS4_39AutoVectorizingCopyWithAssumedAlignmentILi128EEENS4_14SM90_TMA_STOREES25_S27_S27_EEEvvEEEEvNT_6ParamsE --------------------------
	.section	.nv.constant0._ZN7cutlass13device_kernelINS_4gemm6kernel13GemmUniversalIN4cute5tupleIJiiiiEEENS1_10collective13CollectiveMmaINS1_35MainloopSm100TmaUmmaWarpSpecializedILi5ELi2ELi4ENS5_IJNS4_1CILi2EEENSA_ILi1EEESC_EEEEENS5_IJNSA_ILi128EEENSA_ILi256EEENSA_ILi64EEEEEENS_10bfloat16_tENS5_IJlSC_lEEESJ_SK_NS4_8TiledMMAINS4_8MMA_AtomIJNS4_26SM100_MMA_F16BF16_2x1SM_SSISJ_SJ_fLi128ELi256ELNS4_4UMMA5MajorE0ELSP_0ELNSO_7ScaleInE0ELSQ_0EEEEEENS4_6LayoutINS5_IJSC_SC_SC_EEENS5_IJNSA_ILi0EEESV_SV_EEEEENS5_IJNS4_10UnderscoreESY_SY_EEEEENS4_18SM100_TMA_2SM_LOADENS4_14ComposedLayoutINS4_7SwizzleILi3ELi4ELi3EEENS4_18smem_ptr_flag_bitsILi16EEENST_INS5_IJNSA_ILi8EEESH_EEENS5_IJSH_SC_EEEEEEEvNS4_8identityES11_S1B_vS1C_EENS_8epilogue10collective18CollectiveEpilogueINS1E_23Sm100TmaWarpSpecializedILi4ELi2ELi32ELb1ELb0EEEJNS5_IJSH_SG_SH_EEENS5_IJNST_ISH_SC_EENST_INS5_IJNSA_ILi32EEESB_EEENS5_IJSC_SF_EEEEEEEESJ_SK_SJ_SK_NS1E_6fusion15FusionCallbacksIS1I_NS1Q_17LinearCombinationISJ_fSJ_fLNS_15FloatRoundStyleE2EEES1J_S1P_JEEENS4_5SM1004TMEM4LOAD26SM100_TMEM_LOAD_32dp32b32xENS4_13SM90_TMA_LOADENS12_INS13_ILi2ELi4ELi3EEES16_NST_INS5_IJS17_S1L_EEENS5_IJS1L_SC_EEEEEEENS4_39AutoVectorizingCopyWithAssumedAlignmentILi128EEENS4_14SM90_TMA_STOREES25_S27_S27_EEEvvEEEEvNT_6ParamsE,"a",@progbits
	.sectionflags	@""
	.align	4
.nv.constant0._ZN7cutlass13device_kernelINS_4gemm6kernel13GemmUniversalIN4cute5tupleIJiiiiEEENS1_10collective13CollectiveMmaINS1_35MainloopSm100TmaUmmaWarpSpecializedILi5ELi2ELi4ENS5_IJNS4_1CILi2EEENSA_ILi1EEESC_EEEEENS5_IJNSA_ILi128EEENSA_ILi256EEENSA_ILi64EEEEEENS_10bfloat16_tENS5_IJlSC_lEEESJ_SK_NS4_8TiledMMAINS4_8MMA_AtomIJNS4_26SM100_MMA_F16BF16_2x1SM_SSISJ_SJ_fLi128ELi256ELNS4_4UMMA5MajorE0ELSP_0ELNSO_7ScaleInE0ELSQ_0EEEEEENS4_6LayoutINS5_IJSC_SC_SC_EEENS5_IJNSA_ILi0EEESV_SV_EEEEENS5_IJNS4_10UnderscoreESY_SY_EEEEENS4_18SM100_TMA_2SM_LOADENS4_14ComposedLayoutINS4_7SwizzleILi3ELi4ELi3EEENS4_18smem_ptr_flag_bitsILi16EEENST_INS5_IJNSA_ILi8EEESH_EEENS5_IJSH_SC_EEEEEEEvNS4_8identityES11_S1B_vS1C_EENS_8epilogue10collective18CollectiveEpilogueINS1E_23Sm100TmaWarpSpecializedILi4ELi2ELi32ELb1ELb0EEEJNS5_IJSH_SG_SH_EEENS5_IJNST_ISH_SC_EENST_INS5_IJNSA_ILi32EEESB_EEENS5_IJSC_SF_EEEEEEEESJ_SK_SJ_SK_NS1E_6fusion15FusionCallbacksIS1I_NS1Q_17LinearCombinationISJ_fSJ_fLNS_15FloatRoundStyleE2EEES1J_S1P_JEEENS4_5SM1004TMEM4LOAD26SM100_TMEM_LOAD_32dp32b32xENS4_13SM90_TMA_LOADENS12_INS13_ILi2ELi4ELi3EEES16_NST_INS5_IJS17_S1L_EEENS5_IJS1L_SC_EEEEEEENS4_39AutoVectorizingCopyWithAssumedAlignmentILi128EEENS4_14SM90_TMA_STOREES25_S27_S27_EEEvvEEEEvNT_6ParamsE:
	.zero		2944


//--------------------- SYMBOLS --------------------------

	.type		.nv.reservedSmem.offset0,@object
	.size		.nv.reservedSmem.offset0,0x4
	.type		.nv.reservedSmem.cap,@object
	.size		.nv.reservedSmem.cap,0x4
	.type		__assertfail,@function
